	.headerflags	@"EF_CUDA_TEXMODE_UNIFIED EF_CUDA_64BIT_ADDRESS EF_CUDA_SM86 EF_CUDA_VIRTUAL_SM(EF_CUDA_SM86)"
	.elftype	@"ET_EXEC"


//--------------------- .nv.info                  --------------------------
	.section	.nv.info,"",@"SHT_CUDA_INFO"
	.align	4


	//----- nvinfo : EIATTR_REGCOUNT
	.align		4
        /*0000*/ 	.byte	0x04, 0x2f
        /*0002*/ 	.short	(.L_1 - .L_0)
	.align		4
.L_0:
        /*0004*/ 	.word	index@(triton_mm)
        /*0008*/ 	.word	0x00000050


	//----- nvinfo : EIATTR_MAX_STACK_SIZE
	.align		4
.L_1:
        /*000c*/ 	.byte	0x04, 0x23
        /*000e*/ 	.short	(.L_3 - .L_2)
	.align		4
.L_2:
        /*0010*/ 	.word	index@(triton_mm)
        /*0014*/ 	.word	0x00000000


	//----- nvinfo : EIATTR_MIN_STACK_SIZE
	.align		4
.L_3:
        /*0018*/ 	.byte	0x04, 0x12
        /*001a*/ 	.short	(.L_5 - .L_4)
	.align		4
.L_4:
        /*001c*/ 	.word	index@(triton_mm)
        /*0020*/ 	.word	0x00000000


	//----- nvinfo : EIATTR_FRAME_SIZE
	.align		4
.L_5:
        /*0024*/ 	.byte	0x04, 0x11
        /*0026*/ 	.short	(.L_7 - .L_6)
	.align		4
.L_6:
        /*0028*/ 	.word	index@(triton_mm)
        /*002c*/ 	.word	0x00000000
.L_7:


//--------------------- .nv.info.triton_mm        --------------------------
	.section	.nv.info.triton_mm,"",@"SHT_CUDA_INFO"
	.align	4


	//----- nvinfo : EIATTR_CUDA_API_VERSION
	.align		4
        /*0000*/ 	.byte	0x04, 0x37
        /*0002*/ 	.short	(.L_9 - .L_8)
.L_8:
        /*0004*/ 	.word	0x0000007b


	//----- nvinfo : EIATTR_SW2861232_WAR
	.align		4
.L_9:
        /*0008*/ 	.byte	0x01, 0x35
	.zero		2


	//----- nvinfo : EIATTR_PARAM_CBANK
	.align		4
        /*000c*/ 	.byte	0x04, 0x0a
        /*000e*/ 	.short	(.L_11 - .L_10)
	.align		4
.L_10:
        /*0010*/ 	.word	index@(.nv.constant0.triton_mm)
        /*0014*/ 	.short	0x0160
        /*0016*/ 	.short	0x0024


	//----- nvinfo : EIATTR_CBANK_PARAM_SIZE
	.align		4
.L_11:
        /*0018*/ 	.byte	0x03, 0x19
        /*001a*/ 	.short	0x0024


	//----- nvinfo : EIATTR_KPARAM_INFO
	.align		4
        /*001c*/ 	.byte	0x04, 0x17
        /*001e*/ 	.short	(.L_13 - .L_12)
.L_12:
        /*0020*/ 	.word	0x00000000
        /*0024*/ 	.short	0x0004
        /*0026*/ 	.short	0x0020
        /*0028*/ 	.byte	0x00, 0xf0, 0x11, 0x00


	//----- nvinfo : EIATTR_KPARAM_INFO
	.align		4
.L_13:
        /*002c*/ 	.byte	0x04, 0x17
        /*002e*/ 	.short	(.L_15 - .L_14)
.L_14:
        /*0030*/ 	.word	0x00000000
        /*0034*/ 	.short	0x0003
        /*0036*/ 	.short	0x0018
        /*0038*/ 	.byte	0x00, 0xf0, 0x21, 0x00


	//----- nvinfo : EIATTR_KPARAM_INFO
	.align		4
.L_15:
        /*003c*/ 	.byte	0x04, 0x17
        /*003e*/ 	.short	(.L_17 - .L_16)
.L_16:
        /*0040*/ 	.word	0x00000000
        /*0044*/ 	.short	0x0002
        /*0046*/ 	.short	0x0010
        /*0048*/ 	.byte	0x00, 0xf0, 0x21, 0x00


	//----- nvinfo : EIATTR_KPARAM_INFO
	.align		4
.L_17:
        /*004c*/ 	.byte	0x04, 0x17
        /*004e*/ 	.short	(.L_19 - .L_18)
.L_18:
        /*0050*/ 	.word	0x00000000
        /*0054*/ 	.short	0x0001
        /*0056*/ 	.short	0x0008
        /*0058*/ 	.byte	0x00, 0xf0, 0x21, 0x00


	//----- nvinfo : EIATTR_KPARAM_INFO
	.align		4
.L_19:
        /*005c*/ 	.byte	0x04, 0x17
        /*005e*/ 	.short	(.L_21 - .L_20)
.L_20:
        /*0060*/ 	.word	0x00000000
        /*0064*/ 	.short	0x0000
        /*0066*/ 	.short	0x0000
        /*0068*/ 	.byte	0x00, 0xf0, 0x21, 0x00


	//----- nvinfo : EIATTR_MAXREG_COUNT
	.align		4
.L_21:
        /*006c*/ 	.byte	0x03, 0x1b
        /*006e*/ 	.short	0x00ff


	//----- nvinfo : EIATTR_EXIT_INSTR_OFFSETS
	.align		4
        /*0070*/ 	.byte	0x04, 0x1c
        /*0072*/ 	.short	(.L_23 - .L_22)


	//   ....[0]....
.L_22:
        /*0074*/ 	.word	0x00000030


	//   ....[1]....
        /*0078*/ 	.word	0x000022d0


	//   ....[2]....
        /*007c*/ 	.word	0x000022f0


	//----- nvinfo : EIATTR_MAX_THREADS
	.align		4
.L_23:
        /*0080*/ 	.byte	0x04, 0x05
        /*0082*/ 	.short	(.L_25 - .L_24)
.L_24:
        /*0084*/ 	.word	0x00000040
        /*0088*/ 	.word	0x00000001
        /*008c*/ 	.word	0x00000001
.L_25:


//--------------------- .nv.rel.action            --------------------------
	.section	.nv.rel.action,"",@"SHT_CUDA_RELOCINFO"
	.align	8
	.sectionentsize	8
        /*0000*/ 	.byte	0x73, 0x00, 0x00, 0x00, 0x00, 0x00, 0x00, 0x00, 0x00, 0x00, 0x00, 0x11, 0x25, 0x00, 0x05, 0x36


//--------------------- .nv.constant0.triton_mm   --------------------------
	.section	.nv.constant0.triton_mm,"a",@progbits
	.align	4
.nv.constant0.triton_mm:
	.zero		388


//--------------------- .text.triton_mm           --------------------------
	.section	.text.triton_mm,"ax",@progbits
	.sectionflags	@"SHF_BARRIERS=1"
	.sectioninfo	@"SHI_REGISTERS=80"
	.align	128
        .global         triton_mm
        .type           triton_mm,@function
        .size           triton_mm,(.L_x_3 - triton_mm)
        .other          triton_mm,@"STO_CUDA_ENTRY STV_DEFAULT"
triton_mm:
.text.triton_mm:
[----:B------:R-:W-:-:S02]  /*0000*/  MOV R1, c[0x0][0x28] ;  /* 0x00000a0000017a02 */ /* 0x000fc40000000f00 */
[----:B------:R-:W-:-:S04]  /*0010*/  MOV R0, c[0x0][0x180] ;  /* 0x0000600000007a02 */ /* 0x000fc80000000f00 */
[----:B------:R-:W-:-:S13]  /*0020*/  LOP3.LUT P0, RZ, R0, 0x1ffffff, RZ, 0xc0, !PT ;  /* 0x01ffffff00ff7812 */ /* 0x000fda000780c0ff */
[----:B------:R-:W-:Y:S05]  /*0030*/  @!P0 EXIT ;  /* 0x000000000000894d */ /* 0x000fea0003800000 */
[----:B------:R-:W0:Y:S01]  /*0040*/  S2R R9, SR_CTAID.X ;  /* 0x0000000000097919 */ /* 0x000e220000002500 */
[----:B------:R-:W-:Y:S01]  /*0050*/  IADD3 R0, R0, 0x1f, RZ ;  /* 0x0000001f00007810 */ /* 0x000fe20007ffe0ff */
[----:B------:R-:W-:Y:S01]  /*0060*/  CS2R R52, SRZ ;  /* 0x0000000000347805 */ /* 0x000fe2000001ff00 */
[----:B------:R-:W-:Y:S01]  /*0070*/  IABS R15, c[0x0][0x180] ;  /* 0x00006000000f7a13 */ /* 0x000fe20000000000 */
[----:B------:R-:W-:Y:S01]  /*0080*/  CS2R R54, SRZ ;  /* 0x0000000000367805 */ /* 0x000fe2000001ff00 */
[----:B------:R-:W-:Y:S01]  /*0090*/  SHF.R.S32.HI R3, RZ, 0x1f, R0 ;  /* 0x0000001fff037819 */ /* 0x000fe20000011400 */
[----:B------:R-:W-:Y:S01]  /*00a0*/  CS2R R16, SRZ ;  /* 0x0000000000107805 */ /* 0x000fe2000001ff00 */
[----:B------:R-:W-:Y:S01]  /*00b0*/  CS2R R18, SRZ ;  /* 0x0000000000127805 */ /* 0x000fe2000001ff00 */
[----:B------:R-:W-:Y:S01]  /*00c0*/  ULDC.64 UR4, c[0x0][0x118] ;  /* 0x0000460000047ab9 */ /* 0x000fe20000000a00 */
[----:B------:R-:W-:Y:S02]  /*00d0*/  LEA.HI R3, R3, R0, RZ, 0x5 ;  /* 0x0000000003037211 */ /* 0x000fe400078f28ff */
[----:B0-----:R-:W-:-:S02]  /*00e0*/  SHF.R.S32.HI R2, RZ, 0x1f, R9 ;  /* 0x0000001fff027819 */ /* 0x001fc40000011409 */
[-C--:B------:R-:W-:Y:S02]  /*00f0*/  IABS R10, R9.reuse ;  /* 0x00000009000a7213 */ /* 0x080fe40000000000 */
[----:B------:R-:W-:Y:S02]  /*0100*/  LEA.HI R4, R2, R9, RZ, 0x5 ;  /* 0x0000000902047211 */ /* 0x000fe400078f28ff */
[----:B------:R-:W-:Y:S02]  /*0110*/  ISETP.GE.AND P1, PT, R9, RZ, PT ;  /* 0x000000ff0900720c */ /* 0x000fe40003f26270 */
[----:B------:R-:W-:Y:S02]  /*0120*/  SHF.R.S32.HI R2, RZ, 0x5, R4 ;  /* 0x00000005ff027819 */ /* 0x000fe40000011404 */
[----:B------:R-:W-:Y:S02]  /*0130*/  LOP3.LUT R4, R4, 0xffffffe0, RZ, 0xc0, !PT ;  /* 0xffffffe004047812 */ /* 0x000fe400078ec0ff */
[----:B------:R-:W-:-:S04]  /*0140*/  SHF.L.U32 R0, R2, 0x3, RZ ;  /* 0x0000000302007819 */ /* 0x000fc800000006ff */
[----:B------:R-:W-:-:S04]  /*0150*/  LEA.HI.SX32 R3, R3, -R0, 0x1b ;  /* 0x8000000003037211 */ /* 0x000fc800078fdaff */
[----:B------:R-:W-:-:S04]  /*0160*/  IMNMX R5, R3, 0x8, PT ;  /* 0x0000000803057817 */ /* 0x000fc80003800200 */
[-C--:B------:R-:W-:Y:S02]  /*0170*/  IABS R11, R5.reuse ;  /* 0x00000005000b7213 */ /* 0x080fe40000000000 */
[----:B------:R-:W-:Y:S02]  /*0180*/  IABS R12, R5 ;  /* 0x00000005000c7213 */ /* 0x000fe40000000000 */
[----:B------:R-:W0:Y:S02]  /*0190*/  I2F.RP R6, R11 ;  /* 0x0000000b00067306 */ /* 0x000e240000209400 */
[----:B------:R-:W-:-:S06]  /*01a0*/  IADD3 R13, RZ, -R12, RZ ;  /* 0x8000000cff0d7210 */ /* 0x000fcc0007ffe0ff */
[----:B0-----:R-:W0:Y:S02]  /*01b0*/  MUFU.RCP R6, R6 ;  /* 0x0000000600067308 */ /* 0x001e240000001000 */
[----:B0-----:R-:W-:Y:S02]  /*01c0*/  IADD3 R2, R6, 0xffffffe, RZ ;  /* 0x0ffffffe06027810 */ /* 0x001fe40007ffe0ff */
[----:B------:R-:W-:-:S04]  /*01d0*/  IADD3 R6, -R4, R9, RZ ;  /* 0x0000000904067210 */ /* 0x000fc80007ffe1ff */
[----:B------:R0:W1:Y:S01]  /*01e0*/  F2I.FTZ.U32.TRUNC.NTZ R3, R2 ;  /* 0x0000000200037305 */ /* 0x000062000021f000 */
[----:B------:R-:W2:Y:S01]  /*01f0*/  S2R R4, SR_TID.X ;  /* 0x0000000000047919 */ /* 0x000ea20000002100 */
[----:B0-----:R-:W-:Y:S02]  /*0200*/  MOV R2, RZ ;  /* 0x000000ff00027202 */ /* 0x001fe40000000f00 */
[----:B-1----:R-:W-:-:S05]  /*0210*/  IADD3 R8, RZ, -R3, RZ ;  /* 0x80000003ff087210 */ /* 0x002fca0007ffe0ff */
[----:B------:R-:W-:Y:S01]  /*0220*/  IMAD R7, R8, R11, RZ ;  /* 0x0000000b08077224 */ /* 0x000fe200078e02ff */
[----:B------:R-:W-:Y:S02]  /*0230*/  MOV R8, R10 ;  /* 0x0000000a00087202 */ /* 0x000fe40000000f00 */
[----:B------:R-:W-:Y:S01]  /*0240*/  IABS R10, R6 ;  /* 0x00000006000a7213 */ /* 0x000fe20000000000 */
[----:B------:R-:W-:Y:S01]  /*0250*/  IMAD.HI.U32 R3, R3, R7, R2 ;  /* 0x0000000703037227 */ /* 0x000fe200078e0002 */
[----:B--2---:R-:W-:Y:S01]  /*0260*/  SHF.R.U32.HI R76, RZ, 0x2, R4 ;  /* 0x00000002ff4c7819 */ /* 0x004fe20000011604 */
[----:B------:R-:W0:Y:S01]  /*0270*/  I2F.RP R7, R15 ;  /* 0x0000000f00077306 */ /* 0x000e220000209400 */
[----:B------:R-:W-:Y:S02]  /*0280*/  SHF.L.U32 R74, R4, 0x5, RZ ;  /* 0x00000005044a7819 */ /* 0x000fe400000006ff */
[----:B------:R-:W-:Y:S01]  /*0290*/  SGXT.U32 R76, R76, 0x4 ;  /* 0x000000044c4c781a */ /* 0x000fe20000000000 */
[----:B------:R-:W-:Y:S01]  /*02a0*/  IMAD.HI.U32 R2, R3, R8, RZ ;  /* 0x0000000803027227 */ /* 0x000fe200078e00ff */
[----:B------:R-:W-:-:S02]  /*02b0*/  SHF.L.U32 R73, R4, 0x8, RZ ;  /* 0x0000000804497819 */ /* 0x000fc400000006ff */
[----:B------:R-:W-:Y:S01]  /*02c0*/  LOP3.LUT R75, R76, 0x10, RZ, 0xfc, !PT ;  /* 0x000000104c4b7812 */ /* 0x000fe200078efcff */
[-C--:B------:R-:W-:Y:S01]  /*02d0*/  IMAD R2, R2, R13.reuse, R8 ;  /* 0x0000000d02027224 */ /* 0x080fe200078e0208 */
[----:B------:R-:W-:Y:S01]  /*02e0*/  SHF.L.U32 R72, R4, 0x2, RZ ;  /* 0x0000000204487819 */ /* 0x000fe200000006ff */
[----:B------:R-:W-:Y:S01]  /*02f0*/  IMAD.HI.U32 R8, R3, R10, RZ ;  /* 0x0000000a03087227 */ /* 0x000fe200078e00ff */
[----:B------:R-:W-:Y:S02]  /*0300*/  LOP3.LUT R74, R74, 0x1f00, RZ, 0xc0, !PT ;  /* 0x00001f004a4a7812 */ /* 0x000fe400078ec0ff */
[----:B------:R-:W-:Y:S01]  /*0310*/  ISETP.GT.U32.AND P0, PT, R11, R2, PT ;  /* 0x000000020b00720c */ /* 0x000fe20003f04070 */
[----:B------:R-:W-:Y:S01]  /*0320*/  IMAD R10, R8, R13, R10 ;  /* 0x0000000d080a7224 */ /* 0x000fe200078e020a */
[----:B------:R-:W-:Y:S01]  /*0330*/  LOP3.LUT R73, R73, 0x700, RZ, 0xc0, !PT ;  /* 0x0000070049497812 */ /* 0x000fe200078ec0ff */
[----:B0-----:R-:W0:Y:S01]  /*0340*/  MUFU.RCP R7, R7 ;  /* 0x0000000700077308 */ /* 0x001e220000001000 */
[----:B------:R-:W-:-:S02]  /*0350*/  LOP3.LUT R72, R72, 0xc, RZ, 0xe2, !PT ;  /* 0x0000000c48487812 */ /* 0x000fc400078ee2ff */
[----:B------:R-:W-:-:S07]  /*0360*/  ISETP.GT.U32.AND P2, PT, R11, R10, PT ;  /* 0x0000000a0b00720c */ /* 0x000fce0003f44070 */
[----:B------:R-:W-:-:S04]  /*0370*/  @!P0 IADD3 R2, R2, -R11, RZ ;  /* 0x8000000b02028210 */ /* 0x000fc80007ffe0ff */
[----:B------:R-:W-:Y:S02]  /*0380*/  ISETP.GT.U32.AND P0, PT, R11, R2, PT ;  /* 0x000000020b00720c */ /* 0x000fe40003f04070 */
[----:B0-----:R-:W-:Y:S02]  /*0390*/  IADD3 R3, R7, 0xffffffe, RZ ;  /* 0x0ffffffe07037810 */ /* 0x001fe40007ffe0ff */
[----:B------:R-:W-:Y:S02]  /*03a0*/  LOP3.LUT R7, RZ, R5, RZ, 0x33, !PT ;  /* 0x00000005ff077212 */ /* 0x000fe400078e33ff */
[----:B------:R-:W-:Y:S02]  /*03b0*/  @!P2 IADD3 R10, R10, -R11, RZ ;  /* 0x8000000b0a0aa210 */ /* 0x000fe40007ffe0ff */
[----:B------:R-:W0:Y:S01]  /*03c0*/  F2I.FTZ.U32.TRUNC.NTZ R3, R3 ;  /* 0x0000000300037305 */ /* 0x000e22000021f000 */
[----:B------:R-:W-:-:S04]  /*03d0*/  @!P2 IADD3 R8, R8, 0x1, RZ ;  /* 0x000000010808a810 */ /* 0x000fc80007ffe0ff */
[----:B------:R-:W-:Y:S02]  /*03e0*/  @!P0 IADD3 R2, R2, -R11, RZ ;  /* 0x8000000b02028210 */ /* 0x000fe40007ffe0ff */
[----:B------:R-:W-:Y:S02]  /*03f0*/  ISETP.NE.AND P0, PT, R5, RZ, PT ;  /* 0x000000ff0500720c */ /* 0x000fe40003f05270 */
[----:B------:R-:W-:Y:S02]  /*0400*/  @!P1 IADD3 R2, -R2, RZ, RZ ;  /* 0x000000ff02029210 */ /* 0x000fe40007ffe1ff */
[----:B------:R-:W-:Y:S02]  /*0410*/  LOP3.LUT R5, R6, R5, RZ, 0x3c, !PT ;  /* 0x0000000506057212 */ /* 0x000fe400078e3cff */
[----:B------:R-:W-:Y:S02]  /*0420*/  SEL R9, R7, R2, !P0 ;  /* 0x0000000207097207 */ /* 0x000fe40004000000 */
[----:B------:R-:W-:-:S02]  /*0430*/  ISETP.GE.U32.AND P1, PT, R10, R11, PT ;  /* 0x0000000b0a00720c */ /* 0x000fc40003f26070 */
[----:B------:R-:W-:Y:S02]  /*0440*/  IADD3 R9, R0, R9, RZ ;  /* 0x0000000900097210 */ /* 0x000fe40007ffe0ff */
[----:B0-----:R-:W-:Y:S02]  /*0450*/  IADD3 R0, RZ, -R3, RZ ;  /* 0x80000003ff007210 */ /* 0x001fe40007ffe0ff */
[----:B------:R-:W-:Y:S02]  /*0460*/  SHF.L.U32 R9, R9, 0x5, RZ ;  /* 0x0000000509097819 */ /* 0x000fe400000006ff */
[----:B------:R-:W-:Y:S01]  /*0470*/  MOV R2, RZ ;  /* 0x000000ff00027202 */ /* 0x000fe20000000f00 */
[----:B------:R-:W-:Y:S01]  /*0480*/  IMAD R11, R0, R15, RZ ;  /* 0x0000000f000b7224 */ /* 0x000fe200078e02ff */
[C---:B------:R-:W-:Y:S02]  /*0490*/  LOP3.LUT R6, R9.reuse, R76, RZ, 0xfc, !PT ;  /* 0x0000004c09067212 */ /* 0x040fe400078efcff */
[----:B------:R-:W-:Y:S01]  /*04a0*/  LOP3.LUT R13, R9, 0x10, R76, 0xfe, !PT ;  /* 0x00000010090d7812 */ /* 0x000fe200078efe4c */
[----:B------:R-:W-:Y:S01]  /*04b0*/  IMAD.HI.U32 R2, R3, R11, R2 ;  /* 0x0000000b03027227 */ /* 0x000fe200078e0002 */
[----:B------:R-:W-:-:S02]  /*04c0*/  IABS R0, R6 ;  /* 0x0000000600007213 */ /* 0x000fc40000000000 */
[----:B------:R-:W-:Y:S02]  /*04d0*/  IABS R10, R13 ;  /* 0x0000000d000a7213 */ /* 0x000fe40000000000 */
[----:B------:R-:W-:Y:S02]  /*04e0*/  MOV R3, R0 ;  /* 0x0000000000037202 */ /* 0x000fe40000000f00 */
[----:B------:R-:W-:Y:S02]  /*04f0*/  ISETP.GE.AND P3, PT, R5, RZ, PT ;  /* 0x000000ff0500720c */ /* 0x000fe40003f66270 */
[----:B------:R-:W-:Y:S01]  /*0500*/  @P1 IADD3 R8, R8, 0x1, RZ ;  /* 0x0000000108081810 */ /* 0x000fe20007ffe0ff */
[----:B------:R-:W-:-:S04]  /*0510*/  IMAD.HI.U32 R0, R2, R3, RZ ;  /* 0x0000000302007227 */ /* 0x000fc800078e00ff */
[----:B------:R-:W-:Y:S01]  /*0520*/  IMAD.HI.U32 R2, R2, R10, RZ ;  /* 0x0000000a02027227 */ /* 0x000fe200078e00ff */
[----:B------:R-:W-:-:S04]  /*0530*/  IADD3 R0, -R0, RZ, RZ ;  /* 0x000000ff00007210 */ /* 0x000fc80007ffe1ff */
[----:B------:R-:W-:Y:S01]  /*0540*/  IADD3 R5, -R2, RZ, RZ ;  /* 0x000000ff02057210 */ /* 0x000fe20007ffe1ff */
[C---:B------:R-:W-:Y:S01]  /*0550*/  IMAD R2, R15.reuse, R0, R3 ;  /* 0x000000000f027224 */ /* 0x040fe200078e0203 */
[----:B------:R-:W-:Y:S02]  /*0560*/  @!P3 IADD3 R8, -R8, RZ, RZ ;  /* 0x000000ff0808b210 */ /* 0x000fe40007ffe1ff */
[----:B------:R-:W-:Y:S01]  /*0570*/  SHF.L.U32 R0, R4, 0x2, RZ ;  /* 0x0000000204007819 */ /* 0x000fe200000006ff */
[C---:B------:R-:W-:Y:S01]  /*0580*/  IMAD R10, R15.reuse, R5, R10 ;  /* 0x000000050f0a7224 */ /* 0x040fe200078e020a */
[----:B------:R-:W-:Y:S02]  /*0590*/  ISETP.GT.U32.AND P1, PT, R15, R2, PT ;  /* 0x000000020f00720c */ /* 0x000fe40003f24070 */
[----:B------:R-:W-:Y:S02]  /*05a0*/  SEL R7, R7, R8, !P0 ;  /* 0x0000000807077207 */ /* 0x000fe40004000000 */
[----:B------:R-:W-:-:S02]  /*05b0*/  ISETP.GT.U32.AND P2, PT, R15, R10, PT ;  /* 0x0000000a0f00720c */ /* 0x000fc40003f44070 */
[----:B------:R-:W-:Y:S02]  /*05c0*/  LOP3.LUT R3, R0, 0xc, RZ, 0xc0, !PT ;  /* 0x0000000c00037812 */ /* 0x000fe400078ec0ff */
[----:B------:R-:W-:Y:S02]  /*05d0*/  SHF.R.S32.HI R5, RZ, 0x1a, R7 ;  /* 0x0000001aff057819 */ /* 0x000fe40000011407 */
[----:B------:R-:W-:Y:S02]  /*05e0*/  SHF.L.U32 R0, R7, 0x5, RZ ;  /* 0x0000000507007819 */ /* 0x000fe400000006ff */
[----:B------:R-:W-:Y:S02]  /*05f0*/  SGXT R5, R5, 0x1 ;  /* 0x000000010505781a */ /* 0x000fe40000000200 */
[----:B------:R-:W-:Y:S02]  /*0600*/  @!P1 IADD3 R2, R2, -R15, RZ ;  /* 0x8000000f02029210 */ /* 0x000fe40007ffe0ff */
[----:B------:R-:W-:-:S02]  /*0610*/  LOP3.LUT R8, R0, R76, RZ, 0xfc, !PT ;  /* 0x0000004c00087212 */ /* 0x000fc400078efcff */
[C---:B------:R-:W-:Y:S02]  /*0620*/  ISETP.GT.U32.AND P1, PT, R15.reuse, R2, PT ;  /* 0x000000020f00720c */ /* 0x040fe40003f24070 */
[----:B------:R-:W-:Y:S02]  /*0630*/  @!P2 IADD3 R10, R10, -R15, RZ ;  /* 0x8000000f0a0aa210 */ /* 0x000fe40007ffe0ff */
[----:B------:R-:W-:Y:S02]  /*0640*/  LOP3.LUT R12, R0, 0x10, R76, 0xfe, !PT ;  /* 0x00000010000c7812 */ /* 0x000fe400078efe4c */
[----:B------:R-:W-:Y:S02]  /*0650*/  ISETP.GT.U32.AND P2, PT, R15, R10, PT ;  /* 0x0000000a0f00720c */ /* 0x000fe40003f44070 */
[----:B------:R-:W-:Y:S02]  /*0660*/  ISETP.GE.AND P0, PT, R6, RZ, PT ;  /* 0x000000ff0600720c */ /* 0x000fe40003f06270 */
[----:B------:R-:W-:-:S02]  /*0670*/  LEA.HI R6, R5, R8, RZ, 0x7 ;  /* 0x0000000805067211 */ /* 0x000fc400078f38ff */
[----:B------:R-:W-:Y:S02]  /*0680*/  LEA.HI R5, R5, R12, RZ, 0x7 ;  /* 0x0000000c05057211 */ /* 0x000fe400078f38ff */
[----:B------:R-:W-:Y:S02]  /*0690*/  ISETP.GE.AND P3, PT, R13, RZ, PT ;  /* 0x000000ff0d00720c */ /* 0x000fe40003f66270 */
[----:B------:R-:W-:Y:S02]  /*06a0*/  LOP3.LUT R5, R5, 0xffffff80, RZ, 0xc0, !PT ;  /* 0xffffff8005057812 */ /* 0x000fe400078ec0ff */
[----:B------:R-:W-:Y:S02]  /*06b0*/  @!P1 IADD3 R2, R2, -R15, RZ ;  /* 0x8000000f02029210 */ /* 0x000fe40007ffe0ff */
[----:B------:R-:W-:Y:S02]  /*06c0*/  LOP3.LUT R6, R6, 0xffffff80, RZ, 0xc0, !PT ;  /* 0xffffff8006067812 */ /* 0x000fe400078ec0ff */
[----:B------:R-:W-:-:S02]  /*06d0*/  IADD3 R12, R12, -R5, RZ ;  /* 0x800000050c0c7210 */ /* 0x000fc40007ffe0ff */
[----:B------:R-:W-:Y:S02]  /*06e0*/  MOV R5, R2 ;  /* 0x0000000200057202 */ /* 0x000fe40000000f00 */
[----:B------:R-:W-:Y:S01]  /*06f0*/  @!P2 IADD3 R10, R10, -R15, RZ ;  /* 0x8000000f0a0aa210 */ /* 0x000fe20007ffe0ff */
[--C-:B------:R-:W-:Y:S01]  /*0700*/  IMAD R12, R12, 0x9c, R3.reuse ;  /* 0x0000009c0c0c7824 */ /* 0x100fe200078e0203 */
[----:B------:R-:W-:Y:S01]  /*0710*/  IADD3 R8, R8, -R6, RZ ;  /* 0x8000000608087210 */ /* 0x000fe20007ffe0ff */
[----:B------:R-:W-:Y:S01]  /*0720*/  CS2R R14, SRZ ;  /* 0x00000000000e7805 */ /* 0x000fe2000001ff00 */
[----:B------:R-:W-:Y:S02]  /*0730*/  ISETP.NE.AND P1, PT, RZ, c[0x0][0x180], PT ;  /* 0x00006000ff007a0c */ /* 0x000fe40003f25270 */
[----:B------:R-:W-:Y:S01]  /*0740*/  LOP3.LUT R6, RZ, c[0x0][0x180], RZ, 0x33, !PT ;  /* 0x00006000ff067a12 */ /* 0x000fe200078e33ff */
[----:B------:R-:W-:Y:S01]  /*0750*/  IMAD R8, R8, 0x9c, R3 ;  /* 0x0000009c08087824 */ /* 0x000fe200078e0203 */
[----:B------:R-:W-:-:S02]  /*0760*/  @!P0 IADD3 R5, -R5, RZ, RZ ;  /* 0x000000ff05058210 */ /* 0x000fc40007ffe1ff */
[----:B------:R-:W-:Y:S02]  /*0770*/  @!P3 IADD3 R10, -R10, RZ, RZ ;  /* 0x000000ff0a0ab210 */ /* 0x000fe40007ffe1ff */
[----:B------:R-:W-:Y:S02]  /*0780*/  SHF.L.U32 R7, R3, 0x2, RZ ;  /* 0x0000000203077819 */ /* 0x000fe400000006ff */
[C---:B------:R-:W-:Y:S02]  /*0790*/  SEL R56, R6.reuse, R5, !P1 ;  /* 0x0000000506387207 */ /* 0x040fe40004800000 */
[----:B------:R-:W-:Y:S02]  /*07a0*/  SEL R6, R6, R10, !P1 ;  /* 0x0000000a06067207 */ /* 0x000fe40004800000 */
[-C--:B------:R-:W-:Y:S01]  /*07b0*/  LEA R76, R76, R7.reuse, 0x6 ;  /* 0x000000074c4c7211 */ /* 0x080fe200078e30ff */
[--C-:B------:R-:W-:Y:S01]  /*07c0*/  IMAD R56, R56, 0x9c, R3.reuse ;  /* 0x0000009c38387824 */ /* 0x100fe200078e0203 */
[----:B------:R-:W-:Y:S01]  /*07d0*/  LEA R75, R75, R7, 0x6 ;  /* 0x000000074b4b7211 */ /* 0x000fe200078e30ff */
[----:B------:R-:W-:Y:S01]  /*07e0*/  IMAD R6, R6, 0x9c, R3 ;  /* 0x0000009c06067824 */ /* 0x000fe200078e0203 */
[----:B------:R-:W-:Y:S01]  /*07f0*/  MOV R7, 0x4 ;  /* 0x0000000400077802 */ /* 0x000fe20000000f00 */
[----:B------:R-:W-:Y:S01]  /*0800*/  CS2R R10, SRZ ;  /* 0x00000000000a7805 */ /* 0x000fe2000001ff00 */
[----:B------:R-:W-:-:S03]  /*0810*/  SHF.R.U32.HI R2, RZ, 0x3, R4 ;  /* 0x00000003ff027819 */ /* 0x000fc60000011604 */
[----:B------:R-:W-:Y:S01]  /*0820*/  IMAD.WIDE R58, R8, R7, c[0x0][0x170] ;  /* 0x00005c00083a7625 */ /* 0x000fe200078e0207 */
[----:B------:R-:W-:-:S03]  /*0830*/  SGXT.U32 R2, R2, 0x3 ;  /* 0x000000030202781a */ /* 0x000fc60000000000 */
[-C--:B------:R-:W-:Y:S01]  /*0840*/  IMAD.WIDE R62, R12, R7.reuse, c[0x0][0x170] ;  /* 0x00005c000c3e7625 */ /* 0x080fe200078e0207 */
[----:B------:R-:W-:Y:S01]  /*0850*/  LOP3.LUT R2, R9, R2, RZ, 0xfc, !PT ;  /* 0x0000000209027212 */ /* 0x000fe200078efcff */
[----:B------:R-:W-:Y:S01]  /*0860*/  CS2R R12, SRZ ;  /* 0x00000000000c7805 */ /* 0x000fe2000001ff00 */
[----:B------:R-:W-:Y:S01]  /*0870*/  MOV R60, R58 ;  /* 0x0000003a003c7202 */ /* 0x000fe20000000f00 */
[----:B------:R-:W-:Y:S01]  /*0880*/  IMAD.WIDE R56, R56, R7, c[0x0][0x168] ;  /* 0x00005a0038387625 */ /* 0x000fe200078e0207 */
[----:B------:R-:W-:Y:S01]  /*0890*/  MOV R61, R63 ;  /* 0x0000003f003d7202 */ /* 0x000fe20000000f00 */
[----:B------:R-:W-:Y:S01]  /*08a0*/  CS2R R8, SRZ ;  /* 0x0000000000087805 */ /* 0x000fe2000001ff00 */
[----:B------:R-:W-:Y:S01]  /*08b0*/  MOV R63, 0xffffff64 ;  /* 0xffffff64003f7802 */ /* 0x000fe20000000f00 */
[----:B------:R-:W-:Y:S01]  /*08c0*/  IMAD.WIDE R6, R6, R7, c[0x0][0x168] ;  /* 0x00005a0006067625 */ /* 0x000fe200078e0207 */
[----:B------:R-:W-:-:S04]  /*08d0*/  MOV R3, R57 ;  /* 0x0000003900037202 */ /* 0x000fc80000000f00 */
[----:B------:R-:W-:Y:S02]  /*08e0*/  MOV R58, R6 ;  /* 0x00000006003a7202 */ /* 0x000fe40000000f00 */
[----:B------:R-:W-:-:S02]  /*08f0*/  MOV R57, R7 ;  /* 0x0000000700397202 */ /* 0x000fc40000000f00 */
.L_x_1:
[----:B------:R-:W-:Y:S01]  /*0900*/  IADD3 R4, -R72, RZ, RZ ;  /* 0x000000ff48047210 */ /* 0x000fe20007ffe1ff */
[----:B------:R-:W-:Y:S01]  /*0910*/  CS2R R24, SRZ ;  /* 0x0000000000187805 */ /* 0x000fe2000001ff00 */
[----:B------:R-:W-:Y:S01]  /*0920*/  CS2R R26, SRZ ;  /* 0x00000000001a7805 */ /* 0x000fe2000001ff00 */
[----:B------:R-:W-:Y:S01]  /*0930*/  CS2R R32, SRZ ;  /* 0x0000000000207805 */ /* 0x000fe2000001ff00 */
[----:B------:R-:W-:Y:S01]  /*0940*/  ISETP.NE.AND P0, PT, R4, R63, PT ;  /* 0x0000003f0400720c */ /* 0x000fe20003f05270 */
[----:B------:R-:W-:Y:S01]  /*0950*/  CS2R R34, SRZ ;  /* 0x0000000000227805 */ /* 0x000fe2000001ff00 */
[----:B------:R-:W-:-:S11]  /*0960*/  CS2R R4, SRZ ;  /* 0x0000000000047805 */ /* 0x000fd6000001ff00 */
[----:B------:R-:W-:Y:S02]  /*0970*/  @P0 MOV R28, R56 ;  /* 0x00000038001c0202 */ /* 0x000fe40000000f00 */
[----:B------:R-:W-:-:S05]  /*0980*/  @P0 MOV R29, R3 ;  /* 0x00000003001d0202 */ /* 0x000fca0000000f00 */
[----:B------:R0:W2:Y:S01]  /*0990*/  @P0 LDG.E.128 R24, [R28.64] ;  /* 0x000000041c180981 */ /* 0x0000a2000c1e1d00 */
[----:B------:R-:W-:Y:S01]  /*09a0*/  CS2R R6, SRZ ;  /* 0x0000000000067805 */ /* 0x000fe2000001ff00 */
[----:B0-----:R-:W-:Y:S02]  /*09b0*/  @P0 MOV R28, R58 ;  /* 0x0000003a001c0202 */ /* 0x001fe40000000f00 */
[----:B------:R-:W-:-:S05]  /*09c0*/  @P0 MOV R29, R57 ;  /* 0x00000039001d0202 */ /* 0x000fca0000000f00 */
[----:B------:R0:W3:Y:S01]  /*09d0*/  @P0 LDG.E.128 R32, [R28.64] ;  /* 0x000000041c200981 */ /* 0x0000e2000c1e1d00 */
[----:B------:R-:W-:Y:S01]  /*09e0*/  CS2R R20, SRZ ;  /* 0x0000000000147805 */ /* 0x000fe2000001ff00 */
[----:B------:R-:W-:Y:S01]  /*09f0*/  CS2R R22, SRZ ;  /* 0x0000000000167805 */ /* 0x000fe2000001ff00 */
[----:B0-----:R-:W-:Y:S02]  /*0a00*/  @P0 MOV R28, R60 ;  /* 0x0000003c001c0202 */ /* 0x001fe40000000f00 */
[----:B------:R-:W-:Y:S01]  /*0a10*/  @P0 MOV R29, R59 ;  /* 0x0000003b001d0202 */ /* 0x000fe20000000f00 */
[----:B------:R-:W-:Y:S06]  /*0a20*/  BAR.SYNC 0x0 ;  /* 0x0000000000007b1d */ /* 0x000fec0000000000 */
[----:B------:R0:W4:Y:S02]  /*0a30*/  @P0 LDG.E.128 R4, [R28.64] ;  /* 0x000000041c040981 */ /* 0x000124000c1e1d00 */
[----:B0-----:R-:W-:-:S02]  /*0a40*/  @P0 MOV R28, R62 ;  /* 0x0000003e001c0202 */ /* 0x001fc40000000f00 */
[----:B------:R-:W-:-:S05]  /*0a50*/  @P0 MOV R29, R61 ;  /* 0x0000003d001d0202 */ /* 0x000fca0000000f00 */
[----:B------:R-:W5:Y:S01]  /*0a60*/  @P0 LDG.E.128 R20, [R28.64] ;  /* 0x000000041c140981 */ /* 0x000f62000c1e1d00 */
[----:B------:R-:W-:Y:S02]  /*0a70*/  IADD3 R56, P1, R56, 0x40, RZ ;  /* 0x0000004038387810 */ /* 0x000fe40007f3e0ff */
[----:B------:R-:W-:Y:S02]  /*0a80*/  IADD3 R58, P2, R58, 0x40, RZ ;  /* 0x000000403a3a7810 */ /* 0x000fe40007f5e0ff */
[----:B------:R-:W-:Y:S02]  /*0a90*/  IADD3 R60, P3, R60, 0x40, RZ ;  /* 0x000000403c3c7810 */ /* 0x000fe40007f7e0ff */
[----:B------:R-:W-:Y:S02]  /*0aa0*/  IADD3 R62, P4, R62, 0x40, RZ ;  /* 0x000000403e3e7810 */ /* 0x000fe40007f9e0ff */
[----:B------:R-:W-:Y:S02]  /*0ab0*/  IADD3.X R3, RZ, R3, RZ, P1, !PT ;  /* 0x00000003ff037210 */ /* 0x000fe40000ffe4ff */
[----:B------:R-:W-:-:S02]  /*0ac0*/  IADD3.X R57, RZ, R57, RZ, P2, !PT ;  /* 0x00000039ff397210 */ /* 0x000fc400017fe4ff */
[----:B------:R-:W-:Y:S02]  /*0ad0*/  IADD3.X R59, RZ, R59, RZ, P3, !PT ;  /* 0x0000003bff3b7210 */ /* 0x000fe40001ffe4ff */
[----:B------:R-:W-:Y:S02]  /*0ae0*/  IADD3.X R61, RZ, R61, RZ, P4, !PT ;  /* 0x0000003dff3d7210 */ /* 0x000fe400027fe4ff */
[----:B--2---:R-:W-:Y:S02]  /*0af0*/  SEL R24, R24, RZ, P0 ;  /* 0x000000ff18187207 */ /* 0x004fe40000000000 */
[----:B------:R-:W-:Y:S02]  /*0b00*/  SEL R25, R25, RZ, P0 ;  /* 0x000000ff19197207 */ /* 0x000fe40000000000 */
[----:B------:R-:W-:Y:S02]  /*0b10*/  SEL R26, R26, RZ, P0 ;  /* 0x000000ff1a1a7207 */ /* 0x000fe40000000000 */
[----:B------:R-:W-:-:S05]  /*0b20*/  SEL R27, R27, RZ, P0 ;  /* 0x000000ff1b1b7207 */ /* 0x000fca0000000000 */
[----:B------:R-:W-:Y:S01]  /*0b30*/  STS.128 [R76], R24 ;  /* 0x000000184c007388 */ /* 0x000fe20000000c00 */
[----:B---3--:R-:W-:Y:S02]  /*0b40*/  SEL R32, R32, RZ, P0 ;  /* 0x000000ff20207207 */ /* 0x008fe40000000000 */
[----:B------:R-:W-:Y:S02]  /*0b50*/  SEL R33, R33, RZ, P0 ;  /* 0x000000ff21217207 */ /* 0x000fe40000000000 */
[----:B------:R-:W-:Y:S02]  /*0b60*/  SEL R34, R34, RZ, P0 ;  /* 0x000000ff22227207 */ /* 0x000fe40000000000 */
[----:B------:R-:W-:-:S05]  /*0b70*/  SEL R35, R35, RZ, P0 ;  /* 0x000000ff23237207 */ /* 0x000fca0000000000 */
[----:B------:R-:W-:Y:S01]  /*0b80*/  STS.128 [R75], R32 ;  /* 0x000000204b007388 */ /* 0x000fe20000000c00 */
[----:B----4-:R-:W-:Y:S02]  /*0b90*/  SEL R64, R4, RZ, P0 ;  /* 0x000000ff04407207 */ /* 0x010fe40000000000 */
[----:B------:R-:W-:Y:S02]  /*0ba0*/  SEL R65, R5, RZ, P0 ;  /* 0x000000ff05417207 */ /* 0x000fe40000000000 */
[----:B------:R-:W-:Y:S02]  /*0bb0*/  SEL R66, R6, RZ, P0 ;  /* 0x000000ff06427207 */ /* 0x000fe40000000000 */
[----:B------:R-:W-:-:S05]  /*0bc0*/  SEL R67, R7, RZ, P0 ;  /* 0x000000ff07437207 */ /* 0x000fca0000000000 */
[----:B------:R-:W-:Y:S01]  /*0bd0*/  STS.128 [R76+0x800], R64 ;  /* 0x000800404c007388 */ /* 0x000fe20000000c00 */
[----:B-----5:R-:W-:Y:S02]  /*0be0*/  SEL R68, R20, RZ, P0 ;  /* 0x000000ff14447207 */ /* 0x020fe40000000000 */
[----:B------:R-:W-:Y:S02]  /*0bf0*/  SEL R69, R21, RZ, P0 ;  /* 0x000000ff15457207 */ /* 0x000fe40000000000 */
[----:B------:R-:W-:Y:S02]  /*0c00*/  SEL R70, R22, RZ, P0 ;  /* 0x000000ff16467207 */ /* 0x000fe40000000000 */
[----:B------:R-:W-:-:S05]  /*0c10*/  SEL R71, R23, RZ, P0 ;  /* 0x000000ff17477207 */ /* 0x000fca0000000000 */
[----:B------:R-:W-:Y:S04]  /*0c20*/  STS.128 [R75+0x800], R68 ;  /* 0x000800444b007388 */ /* 0x000fe80000000c00 */
[----:B------:R-:W-:Y:S06]  /*0c30*/  BAR.SYNC 0x0 ;  /* 0x0000000000007b1d */ /* 0x000fec0000000000 */
[----:B------:R-:W-:Y:S04]  /*0c40*/  LDS.128 R20, [R74] ;  /* 0x000000004a147984 */ /* 0x000fe80000000c00 */
[----:B------:R-:W0:Y:S04]  /*0c50*/  LDS.128 R28, [R73+0x800] ;  /* 0x00080000491c7984 */ /* 0x000e280000000c00 */
[----:B------:R-:W1:Y:S04]  /*0c60*/  LDS.128 R40, [R73+0x880] ;  /* 0x0008800049287984 */ /* 0x000e680000000c00 */
[----:B------:R-:W2:Y:S04]  /*0c70*/  LDS.128 R36, [R73+0x840] ;  /* 0x0008400049247984 */ /* 0x000ea80000000c00 */
[----:B------:R-:W3:Y:S04]  /*0c80*/  LDS.128 R44, [R73+0x8c0] ;  /* 0x0008c000492c7984 */ /* 0x000ee80000000c00 */
[----:B------:R-:W4:Y:S04]  /*0c90*/  LDS.128 R4, [R74+0x40] ;  /* 0x000040004a047984 */ /* 0x000f280000000c00 */
[----:B------:R-:W5:Y:S04]  /*0ca0*/  LDS.128 R48, [R74+0x80] ;  /* 0x000080004a307984 */ /* 0x000f680000000c00 */
[----:B------:R-:W5:Y:S01]  /*0cb0*/  LDS.128 R32, [R74+0xc0] ;  /* 0x0000c0004a207984 */ /* 0x000f620000000c00 */
[C---:B0-----:R-:W-:Y:S01]  /*0cc0*/  FFMA R16, R20.reuse, R28, R16 ;  /* 0x0000001c14107223 */ /* 0x041fe20000000010 */
[----:B-1----:R-:W-:-:S03]  /*0cd0*/  FFMA R18, R20, R40, R18 ;  /* 0x0000002814127223 */ /* 0x002fc60000000012 */
[C---:B------:R-:W-:Y:S01]  /*0ce0*/  FFMA R25, R21.reuse, R29, R16 ;  /* 0x0000001d15197223 */ /* 0x040fe20000000010 */
[----:B--2---:R-:W-:Y:S01]  /*0cf0*/  FFMA R24, R20, R36, R17 ;  /* 0x0000002414187223 */ /* 0x004fe20000000011 */
[C---:B------:R-:W-:Y:S02]  /*0d00*/  FFMA R17, R21.reuse, R41, R18 ;  /* 0x0000002915117223 */ /* 0x040fe40000000012 */
[----:B------:R-:W-:Y:S01]  /*0d10*/  FFMA R16, R22, R30, R25 ;  /* 0x0000001e16107223 */ /* 0x000fe20000000019 */
[----:B---3--:R-:W-:Y:S01]  /*0d20*/  FFMA R20, R20, R44, R19 ;  /* 0x0000002c14147223 */ /* 0x008fe20000000013 */
[----:B------:R-:W-:Y:S02]  /*0d30*/  FFMA R19, R21, R37, R24 ;  /* 0x0000002515137223 */ /* 0x000fe40000000018 */
[----:B------:R-:W-:Y:S01]  /*0d40*/  FFMA R67, R23, R31, R16 ;  /* 0x0000001f17437223 */ /* 0x000fe20000000010 */
[----:B------:R-:W-:Y:S01]  /*0d50*/  LDS.128 R24, [R74+0x10] ;  /* 0x000010004a187984 */ /* 0x000fe20000000c00 */
[----:B----4-:R-:W-:Y:S01]  /*0d60*/  FFMA R12, R4, R28, R12 ;  /* 0x0000001c040c7223 */ /* 0x010fe2000000000c */
[----:B------:R-:W-:Y:S01]  /*0d70*/  FFMA R21, R21, R45, R20 ;  /* 0x0000002d15157223 */ /* 0x000fe20000000014 */
[----:B------:R-:W-:Y:S01]  /*0d80*/  FFMA R20, R22, R42, R17 ;  /* 0x0000002a16147223 */ /* 0x000fe20000000011 */
[C---:B------:R-:W-:Y:S01]  /*0d90*/  FFMA R16, R4.reuse, R36, R13 ;  /* 0x0000002404107223 */ /* 0x040fe2000000000d */
[C---:B------:R-:W-:Y:S01]  /*0da0*/  FFMA R14, R4.reuse, R40, R14 ;  /* 0x00000028040e7223 */ /* 0x040fe2000000000e */
[C---:B------:R-:W-:Y:S01]  /*0db0*/  FFMA R17, R5.reuse, R29, R12 ;  /* 0x0000001d05117223 */ /* 0x040fe2000000000c */
[----:B------:R-:W-:Y:S01]  /*0dc0*/  FFMA R4, R4, R44, R15 ;  /* 0x0000002c04047223 */ /* 0x000fe2000000000f */
[C---:B-----5:R-:W-:Y:S01]  /*0dd0*/  FFMA R12, R48.reuse, R40, R10 ;  /* 0x00000028300c7223 */ /* 0x060fe2000000000a */
[C---:B------:R-:W-:Y:S01]  /*0de0*/  FFMA R10, R48.reuse, R36, R9 ;  /* 0x00000024300a7223 */ /* 0x040fe20000000009 */
[----:B------:R-:W-:Y:S01]  /*0df0*/  FFMA R8, R48, R28, R8 ;  /* 0x0000001c30087223 */ /* 0x000fe20000000008 */
[C---:B------:R-:W-:Y:S01]  /*0e00*/  FFMA R18, R22.reuse, R38, R19 ;  /* 0x0000002616127223 */ /* 0x040fe20000000013 */
[C---:B------:R-:W-:Y:S01]  /*0e10*/  FFMA R15, R5.reuse, R37, R16 ;  /* 0x00000025050f7223 */ /* 0x040fe20000000010 */
[C---:B------:R-:W-:Y:S01]  /*0e20*/  FFMA R13, R5.reuse, R41, R14 ;  /* 0x00000029050d7223 */ /* 0x040fe2000000000e */
[----:B------:R-:W-:Y:S01]  /*0e30*/  FFMA R22, R22, R46, R21 ;  /* 0x0000002e16167223 */ /* 0x000fe20000000015 */
[----:B------:R-:W-:Y:S01]  /*0e40*/  FFMA R5, R5, R45, R4 ;  /* 0x0000002d05057223 */ /* 0x000fe20000000004 */
[----:B------:R-:W-:Y:S01]  /*0e50*/  FFMA R14, R48, R44, R11 ;  /* 0x0000002c300e7223 */ /* 0x000fe2000000000b */
[C---:B------:R-:W-:Y:S01]  /*0e60*/  FFMA R9, R49.reuse, R37, R10 ;  /* 0x0000002531097223 */ /* 0x040fe2000000000a */
[----:B------:R-:W-:Y:S01]  /*0e70*/  FFMA R11, R49, R29, R8 ;  /* 0x0000001d310b7223 */ /* 0x000fe20000000008 */
[C---:B------:R-:W-:Y:S01]  /*0e80*/  FFMA R36, R32.reuse, R36, R53 ;  /* 0x0000002420247223 */ /* 0x040fe20000000035 */
[----:B------:R-:W-:Y:S01]  /*0e90*/  FFMA R28, R32, R28, R52 ;  /* 0x0000001c201c7223 */ /* 0x000fe20000000034 */
[C---:B------:R-:W-:Y:S01]  /*0ea0*/  FFMA R66, R6.reuse, R30, R17 ;  /* 0x0000001e06427223 */ /* 0x040fe20000000011 */
[C---:B------:R-:W-:Y:S01]  /*0eb0*/  FFMA R64, R6.reuse, R38, R15 ;  /* 0x0000002606407223 */ /* 0x040fe2000000000f */
[C---:B------:R-:W-:Y:S01]  /*0ec0*/  FFMA R4, R6.reuse, R42, R13 ;  /* 0x0000002a06047223 */ /* 0x040fe2000000000d */
[----:B------:R-:W-:Y:S01]  /*0ed0*/  FFMA R6, R6, R46, R5 ;  /* 0x0000002e06067223 */ /* 0x000fe20000000005 */
[C---:B------:R-:W-:Y:S01]  /*0ee0*/  FFMA R69, R23.reuse, R39, R18 ;  /* 0x0000002717457223 */ /* 0x040fe20000000012 */
[C---:B------:R-:W-:Y:S01]  /*0ef0*/  FFMA R71, R23.reuse, R43, R20 ;  /* 0x0000002b17477223 */ /* 0x040fe20000000014 */
[----:B------:R-:W-:Y:S01]  /*0f00*/  FFMA R65, R23, R47, R22 ;  /* 0x0000002f17417223 */ /* 0x000fe20000000016 */
[C---:B------:R-:W-:Y:S01]  /*0f10*/  FFMA R77, R49.reuse, R45, R14 ;  /* 0x0000002d314d7223 */ /* 0x040fe2000000000e */
[----:B------:R-:W-:Y:S01]  /*0f20*/  FFMA R5, R49, R41, R12 ;  /* 0x0000002931057223 */ /* 0x000fe2000000000c */
[C---:B------:R-:W-:Y:S01]  /*0f30*/  FFMA R37, R33.reuse, R37, R36 ;  /* 0x0000002521257223 */ /* 0x040fe20000000024 */
[----:B------:R-:W-:Y:S01]  /*0f40*/  FFMA R29, R33, R29, R28 ;  /* 0x0000001d211d7223 */ /* 0x000fe2000000001c */
[----:B------:R-:W0:Y:S01]  /*0f50*/  LDS.128 R20, [R73+0x850] ;  /* 0x0008500049147984 */ /* 0x000e220000000c00 */
[C---:B------:R-:W-:Y:S01]  /*0f60*/  FFMA R28, R50.reuse, R30, R11 ;  /* 0x0000001e321c7223 */ /* 0x040fe2000000000b */
[----:B------:R-:W-:Y:S01]  /*0f70*/  FFMA R36, R50, R38, R9 ;  /* 0x0000002632247223 */ /* 0x000fe20000000009 */
[C---:B------:R-:W-:Y:S01]  /*0f80*/  FFMA R44, R32.reuse, R44, R55 ;  /* 0x0000002c202c7223 */ /* 0x040fe20000000037 */
[----:B------:R-:W1:Y:S01]  /*0f90*/  LDS.128 R16, [R73+0x890] ;  /* 0x0008900049107984 */ /* 0x000e620000000c00 */
[----:B------:R-:W-:Y:S01]  /*0fa0*/  FFMA R40, R32, R40, R54 ;  /* 0x0000002820287223 */ /* 0x000fe20000000036 */
[----:B------:R-:W-:Y:S01]  /*0fb0*/  FFMA R49, R7, R31, R66 ;  /* 0x0000001f07317223 */ /* 0x000fe20000000042 */
[C---:B------:R-:W-:Y:S01]  /*0fc0*/  FFMA R53, R33.reuse, R45, R44 ;  /* 0x0000002d21357223 */ /* 0x040fe2000000002c */
[----:B------:R-:W2:Y:S01]  /*0fd0*/  LDS.128 R12, [R73+0x810] ;  /* 0x00081000490c7984 */ /* 0x000ea20000000c00 */
[----:B------:R-:W-:Y:S01]  /*0fe0*/  FFMA R55, R33, R41, R40 ;  /* 0x0000002921377223 */ /* 0x000fe20000000028 */
[C---:B------:R-:W-:Y:S01]  /*0ff0*/  FFMA R33, R7.reuse, R47, R6 ;  /* 0x0000002f07217223 */ /* 0x040fe20000000006 */
[C---:B------:R-:W-:Y:S01]  /*1000*/  FFMA R41, R7.reuse, R43, R4 ;  /* 0x0000002b07297223 */ /* 0x040fe20000000004 */
[----:B------:R-:W3:Y:S01]  /*1010*/  LDS.128 R8, [R73+0x8d0] ;  /* 0x0008d00049087984 */ /* 0x000ee20000000c00 */
[-C--:B------:R-:W-:Y:S01]  /*1020*/  FFMA R45, R7, R39.reuse, R64 ;  /* 0x00000027072d7223 */ /* 0x080fe20000000040 */
[----:B------:R-:W-:Y:S01]  /*1030*/  FFMA R32, R50, R42, R5 ;  /* 0x0000002a32207223 */ /* 0x000fe20000000005 */
[----:B------:R-:W-:Y:S01]  /*1040*/  FFMA R40, R34, R38, R37 ;  /* 0x0000002622287223 */ /* 0x000fe20000000025 */
[----:B------:R-:W4:Y:S01]  /*1050*/  LDS.128 R4, [R74+0x50] ;  /* 0x000050004a047984 */ /* 0x000f220000000c00 */
[----:B------:R-:W-:Y:S01]  /*1060*/  FFMA R50, R50, R46, R77 ;  /* 0x0000002e32327223 */ /* 0x000fe2000000004d */
[C---:B------:R-:W-:Y:S01]  /*1070*/  FFMA R30, R34.reuse, R30, R29 ;  /* 0x0000001e221e7223 */ /* 0x040fe2000000001d */
[C---:B------:R-:W-:Y:S01]  /*1080*/  FFMA R42, R34.reuse, R42, R55 ;  /* 0x0000002a222a7223 */ /* 0x040fe20000000037 */
[----:B------:R-:W-:Y:S01]  /*1090*/  FFMA R46, R34, R46, R53 ;  /* 0x0000002e222e7223 */ /* 0x000fe20000000035 */
[-C--:B------:R-:W-:Y:S01]  /*10a0*/  FFMA R77, R51, R39.reuse, R36 ;  /* 0x00000027334d7223 */ /* 0x080fe20000000024 */
[----:B------:R-:W-:Y:S01]  /*10b0*/  FFMA R40, R35, R39, R40 ;  /* 0x0000002723287223 */ /* 0x000fe20000000028 */
[C---:B------:R-:W-:Y:S01]  /*10c0*/  FFMA R34, R51.reuse, R47, R50 ;  /* 0x0000002f33227223 */ /* 0x040fe20000000032 */
[----:B------:R-:W-:Y:S01]  /*10d0*/  FFMA R32, R51, R43, R32 ;  /* 0x0000002b33207223 */ /* 0x000fe20000000020 */
[----:B------:R-:W5:Y:S01]  /*10e0*/  LDS.128 R36, [R74+0x90] ;  /* 0x000090004a247984 */ /* 0x000f620000000c00 */
[C---:B------:R-:W-:Y:S01]  /*10f0*/  FFMA R47, R35.reuse, R47, R46 ;  /* 0x0000002f232f7223 */ /* 0x040fe2000000002e */
[----:B------:R-:W-:Y:S01]  /*1100*/  FFMA R43, R35, R43, R42 ;  /* 0x0000002b232b7223 */ /* 0x000fe2000000002a */
[-C--:B------:R-:W-:Y:S01]  /*1110*/  FFMA R51, R51, R31.reuse, R28 ;  /* 0x0000001f33337223 */ /* 0x080fe2000000001c */
[----:B------:R-:W-:-:S02]  /*1120*/  FFMA R35, R35, R31, R30 ;  /* 0x0000001f23237223 */ /* 0x000fc4000000001e */
[----:B------:R-:W5:Y:S01]  /*1130*/  LDS.128 R28, [R74+0xd0] ;  /* 0x0000d0004a1c7984 */ /* 0x000f620000000c00 */
[C---:B0-----:R-:W-:Y:S01]  /*1140*/  FFMA R44, R24.reuse, R20, R69 ;  /* 0x00000014182c7223 */ /* 0x041fe20000000045 */
[----:B-1----:R-:W-:-:S03]  /*1150*/  FFMA R46, R24, R16, R71 ;  /* 0x00000010182e7223 */ /* 0x002fc60000000047 */
[C---:B------:R-:W-:Y:S01]  /*1160*/  FFMA R55, R25.reuse, R21, R44 ;  /* 0x0000001519377223 */ /* 0x040fe2000000002c */
[C---:B--2---:R-:W-:Y:S01]  /*1170*/  FFMA R42, R24.reuse, R12, R67 ;  /* 0x0000000c182a7223 */ /* 0x044fe20000000043 */
[C---:B------:R-:W-:Y:S01]  /*1180*/  FFMA R53, R25.reuse, R17, R46 ;  /* 0x0000001119357223 */ /* 0x040fe2000000002e */
[----:B---3--:R-:W-:Y:S02]  /*1190*/  FFMA R24, R24, R8, R65 ;  /* 0x0000000818187223 */ /* 0x008fe40000000041 */
[C---:B------:R-:W-:Y:S01]  /*11a0*/  FFMA R65, R25.reuse, R13, R42 ;  /* 0x0000000d19417223 */ /* 0x040fe2000000002a */
[C---:B------:R-:W-:Y:S01]  /*11b0*/  FFMA R42, R26.reuse, R22, R55 ;  /* 0x000000161a2a7223 */ /* 0x040fe20000000037 */
[C---:B------:R-:W-:Y:S01]  /*11c0*/  FFMA R44, R26.reuse, R18, R53 ;  /* 0x000000121a2c7223 */ /* 0x040fe20000000035 */
[----:B------:R-:W-:Y:S01]  /*11d0*/  FFMA R25, R25, R9, R24 ;  /* 0x0000000919197223 */ /* 0x000fe20000000018 */
[----:B------:R-:W-:Y:S01]  /*11e0*/  FFMA R24, R26, R14, R65 ;  /* 0x0000000e1a187223 */ /* 0x000fe20000000041 */
[C---:B------:R-:W-:Y:S01]  /*11f0*/  FFMA R65, R27.reuse, R23, R42 ;  /* 0x000000171b417223 */ /* 0x040fe2000000002a */
[----:B----4-:R-:W-:Y:S01]  /*1200*/  FFMA R42, R4, R16, R41 ;  /* 0x00000010042a7223 */ /* 0x010fe20000000029 */
[----:B------:R-:W-:Y:S01]  /*1210*/  FFMA R26, R26, R10, R25 ;  /* 0x0000000a1a1a7223 */ /* 0x000fe20000000019 */
[C---:B------:R-:W-:Y:S01]  /*1220*/  FFMA R55, R27.reuse, R15, R24 ;  /* 0x0000000f1b377223 */ /* 0x040fe20000000018 */
[C---:B------:R-:W-:Y:S01]  /*1230*/  FFMA R24, R4.reuse, R12, R49 ;  /* 0x0000000c04187223 */ /* 0x040fe20000000031 */
[C---:B------:R-:W-:Y:S01]  /*1240*/  FFMA R67, R27.reuse, R19, R44 ;  /* 0x000000131b437223 */ /* 0x040fe2000000002c */
[----:B------:R-:W-:Y:S01]  /*1250*/  FFMA R53, R27, R11, R26 ;  /* 0x0000000b1b357223 */ /* 0x000fe2000000001a */
[C---:B------:R-:W-:Y:S01]  /*1260*/  FFMA R26, R4.reuse, R20, R45 ;  /* 0x00000014041a7223 */ /* 0x040fe2000000002d */
[-C--:B------:R-:W-:Y:S01]  /*1270*/  FFMA R4, R4, R8.reuse, R33 ;  /* 0x0000000804047223 */ /* 0x080fe20000000021 */
[C---:B------:R-:W-:Y:S01]  /*1280*/  FFMA R25, R5.reuse, R17, R42 ;  /* 0x0000001105197223 */ /* 0x040fe2000000002a */
[C---:B-----5:R-:W-:Y:S01]  /*1290*/  FFMA R34, R36.reuse, R8, R34 ;  /* 0x0000000824227223 */ /* 0x060fe20000000022 */
[C---:B------:R-:W-:Y:S01]  /*12a0*/  FFMA R27, R5.reuse, R21, R26 ;  /* 0x00000015051b7223 */ /* 0x040fe2000000001a */
[C---:B------:R-:W-:Y:S01]  /*12b0*/  FFMA R32, R36.reuse, R16, R32 ;  /* 0x0000001024207223 */ /* 0x040fe20000000020 */
[C---:B------:R-:W-:Y:S01]  /*12c0*/  FFMA R33, R5.reuse, R13, R24 ;  /* 0x0000000d05217223 */ /* 0x040fe20000000018 */
[-C--:B------:R-:W-:Y:S01]  /*12d0*/  FFMA R5, R5, R9.reuse, R4 ;  /* 0x0000000905057223 */ /* 0x080fe20000000004 */
[----:B------:R-:W-:Y:S01]  /*12e0*/  FFMA R24, R36, R20, R77 ;  /* 0x0000001424187223 */ /* 0x000fe2000000004d */
[----:B------:R-:W-:Y:S01]  /*12f0*/  FFMA R44, R6, R18, R25 ;  /* 0x00000012062c7223 */ /* 0x000fe20000000019 */
[----:B------:R-:W-:Y:S01]  /*1300*/  FFMA R36, R36, R12, R51 ;  /* 0x0000000c24247223 */ /* 0x000fe20000000033 */
[----:B------:R-:W-:Y:S01]  /*1310*/  FFMA R40, R28, R20, R40 ;  /* 0x000000141c287223 */ /* 0x000fe20000000028 */
[----:B------:R-:W-:Y:S01]  /*1320*/  FFMA R48, R6, R22, R27 ;  /* 0x0000001606307223 */ /* 0x000fe2000000001b */
[C---:B------:R-:W-:Y:S01]  /*1330*/  FFMA R51, R37.reuse, R9, R34 ;  /* 0x0000000925337223 */ /* 0x040fe20000000022 */
[C---:B------:R-:W-:Y:S01]  /*1340*/  FFMA R49, R37.reuse, R17, R32 ;  /* 0x0000001125317223 */ /* 0x040fe20000000020 */
[----:B------:R-:W-:Y:S01]  /*1350*/  FFMA R16, R28, R16, R43 ;  /* 0x000000101c107223 */ /* 0x000fe2000000002b */
[C---:B------:R-:W-:Y:S01]  /*1360*/  FFMA R4, R6.reuse, R14, R33 ;  /* 0x0000000e06047223 */ /* 0x040fe20000000021 */
[----:B------:R-:W-:Y:S01]  /*1370*/  FFMA R6, R6, R10, R5 ;  /* 0x0000000a06067223 */ /* 0x000fe20000000005 */
[C---:B------:R-:W-:Y:S01]  /*1380*/  FFMA R8, R28.reuse, R8, R47 ;  /* 0x000000081c087223 */ /* 0x040fe2000000002f */
[-C--:B------:R-:W-:Y:S01]  /*1390*/  FFMA R5, R37, R21.reuse, R24 ;  /* 0x0000001525057223 */ /* 0x080fe20000000018 */
[C---:B------:R-:W-:Y:S01]  /*13a0*/  FFMA R77, R29.reuse, R21, R40 ;  /* 0x000000151d4d7223 */ /* 0x040fe20000000028 */
[----:B------:R-:W-:Y:S01]  /*13b0*/  FFMA R12, R28, R12, R35 ;  /* 0x0000000c1c0c7223 */ /* 0x000fe20000000023 */
[----:B------:R-:W-:Y:S01]  /*13c0*/  FFMA R71, R29, R17, R16 ;  /* 0x000000111d477223 */ /* 0x000fe20000000010 */
[C---:B------:R-:W-:Y:S01]  /*13d0*/  FFMA R21, R7.reuse, R19, R44 ;  /* 0x0000001307157223 */ /* 0x040fe2000000002c */
[----:B------:R-:W-:Y:S01]  /*13e0*/  LDS.128 R24, [R74+0x20] ;  /* 0x000020004a187984 */ /* 0x000fe20000000c00 */
[----:B------:R-:W-:Y:S01]  /*13f0*/  FFMA R17, R7, R23, R48 ;  /* 0x0000001707117223 */ /* 0x000fe20000000030 */
[C---:B------:R-:W-:Y:S01]  /*1400*/  FFMA R20, R38.reuse, R18, R49 ;  /* 0x0000001226147223 */ /* 0x040fe20000000031 */
[C---:B------:R-:W-:Y:S01]  /*1410*/  FFMA R16, R38.reuse, R10, R51 ;  /* 0x0000000a26107223 */ /* 0x040fe20000000033 */
[----:B------:R-:W0:Y:S01]  /*1420*/  LDS.128 R40, [R73+0x860] ;  /* 0x0008600049287984 */ /* 0x000e220000000c00 */
[----:B------:R-:W-:Y:S01]  /*1430*/  FFMA R37, R37, R13, R36 ;  /* 0x0000000d25257223 */ /* 0x000fe20000000024 */
[C---:B------:R-:W-:Y:S01]  /*1440*/  FFMA R9, R29.reuse, R9, R8 ;  /* 0x000000091d097223 */ /* 0x040fe20000000008 */
[----:B------:R-:W-:Y:S01]  /*1450*/  FFMA R13, R29, R13, R12 ;  /* 0x0000000d1d0d7223 */ /* 0x000fe2000000000c */
[----:B------:R-:W1:Y:S01]  /*1460*/  LDS.128 R32, [R73+0x8a0] ;  /* 0x0008a00049207984 */ /* 0x000e620000000c00 */
[C---:B------:R-:W-:Y:S01]  /*1470*/  FFMA R29, R7.reuse, R11, R6 ;  /* 0x0000000b071d7223 */ /* 0x040fe20000000006 */
[----:B------:R-:W-:Y:S01]  /*1480*/  FFMA R69, R7, R15, R4 ;  /* 0x0000000f07457223 */ /* 0x000fe20000000004 */
[C---:B------:R-:W-:Y:S01]  /*1490*/  FFMA R12, R38.reuse, R22, R5 ;  /* 0x00000016260c7223 */ /* 0x040fe20000000005 */
[----:B------:R-:W2:Y:S01]  /*14a0*/  LDS.128 R44, [R73+0x820] ;  /* 0x00082000492c7984 */ /* 0x000ea20000000c00 */
[----:B------:R-:W-:Y:S01]  /*14b0*/  FFMA R8, R38, R14, R37 ;  /* 0x0000000e26087223 */ /* 0x000fe20000000025 */
[C---:B------:R-:W-:Y:S01]  /*14c0*/  FFMA R10, R30.reuse, R10, R9 ;  /* 0x0000000a1e0a7223 */ /* 0x040fe20000000009 */
[C---:B------:R-:W-:Y:S01]  /*14d0*/  FFMA R22, R30.reuse, R22, R77 ;  /* 0x000000161e167223 */ /* 0x040fe2000000004d */
[----:B------:R-:W3:Y:S01]  /*14e0*/  LDS.128 R48, [R73+0x8e0] ;  /* 0x0008e00049307984 */ /* 0x000ee20000000c00 */
[C---:B------:R-:W-:Y:S01]  /*14f0*/  FFMA R18, R30.reuse, R18, R71 ;  /* 0x000000121e127223 */ /* 0x040fe20000000047 */
[C---:B------:R-:W-:Y:S01]  /*1500*/  FFMA R16, R39.reuse, R11, R16 ;  /* 0x0000000b27107223 */ /* 0x040fe20000000010 */
[C---:B------:R-:W-:Y:S01]  /*1510*/  FFMA R77, R39.reuse, R19, R20 ;  /* 0x00000013274d7223 */ /* 0x040fe20000000014 */
[----:B------:R-:W4:Y:S01]  /*1520*/  LDS.128 R4, [R74+0x60] ;  /* 0x000060004a047984 */ /* 0x000f220000000c00 */
[C---:B------:R-:W-:Y:S01]  /*1530*/  FFMA R71, R39.reuse, R23, R12 ;  /* 0x0000001727477223 */ /* 0x040fe2000000000c */
[----:B------:R-:W-:Y:S01]  /*1540*/  FFMA R39, R39, R15, R8 ;  /* 0x0000000f27277223 */ /* 0x000fe20000000008 */
[C---:B------:R-:W-:Y:S01]  /*1550*/  FFMA R37, R31.reuse, R11, R10 ;  /* 0x0000000b1f257223 */ /* 0x040fe2000000000a */
[----:B------:R-:W-:Y:S01]  /*1560*/  FFMA R14, R30, R14, R13 ;  /* 0x0000000e1e0e7223 */ /* 0x000fe2000000000d */
[----:B------:R-:W5:Y:S01]  /*1570*/  LDS.128 R8, [R74+0xa0] ;  /* 0x0000a0004a087984 */ /* 0x000f620000000c00 */
[C---:B------:R-:W-:Y:S01]  /*1580*/  FFMA R19, R31.reuse, R19, R18 ;  /* 0x000000131f137223 */ /* 0x040fe20000000012 */
[C---:B------:R-:W-:Y:S01]  /*1590*/  FFMA R23, R31.reuse, R23, R22 ;  /* 0x000000171f177223 */ /* 0x040fe20000000016 */
[----:B------:R-:W-:-:S02]  /*15a0*/  FFMA R31, R31, R15, R14 ;  /* 0x0000000f1f1f7223 */ /* 0x000fc4000000000e */
[----:B------:R-:W5:Y:S01]  /*15b0*/  LDS.128 R12, [R74+0xe0] ;  /* 0x0000e0004a0c7984 */ /* 0x000f620000000c00 */
[C---:B0-----:R-:W-:Y:S01]  /*15c0*/  FFMA R20, R24.reuse, R40, R65 ;  /* 0x0000002818147223 */ /* 0x041fe20000000041 */
[C---:B-1----:R-:W-:Y:S01]  /*15d0*/  FFMA R22, R24.reuse, R32, R67 ;  /* 0x0000002018167223 */ /* 0x042fe20000000043 */
[C---:B--2---:R-:W-:Y:S02]  /*15e0*/  FFMA R18, R24.reuse, R44, R55 ;  /* 0x0000002c18127223 */ /* 0x044fe40000000037 */
[C---:B------:R-:W-:Y:S01]  /*15f0*/  FFMA R55, R25.reuse, R41, R20 ;  /* 0x0000002919377223 */ /* 0x040fe20000000014 */
[----:B---3--:R-:W-:Y:S01]  /*1600*/  FFMA R24, R24, R48, R53 ;  /* 0x0000003018187223 */ /* 0x008fe20000000035 */
[C---:B------:R-:W-:Y:S01]  /*1610*/  FFMA R53, R25.reuse, R33, R22 ;  /* 0x0000002119357223 */ /* 0x040fe20000000016 */
[C---:B------:R-:W-:Y:S01]  /*1620*/  FFMA R65, R25.reuse, R45, R18 ;  /* 0x0000002d19417223 */ /* 0x040fe20000000012 */
[----:B------:R-:W-:Y:S01]  /*1630*/  FFMA R68, R26, R42, R55 ;  /* 0x0000002a1a447223 */ /* 0x000fe20000000037 */
[----:B------:R-:W-:Y:S01]  /*1640*/  FFMA R25, R25, R49, R24 ;  /* 0x0000003119197223 */ /* 0x000fe20000000018 */
[C---:B----4-:R-:W-:Y:S01]  /*1650*/  FFMA R18, R4.reuse, R44, R69 ;  /* 0x0000002c04127223 */ /* 0x050fe20000000045 */
[C---:B------:R-:W-:Y:S01]  /*1660*/  FFMA R20, R4.reuse, R40, R17 ;  /* 0x0000002804147223 */ /* 0x040fe20000000011 */
[C---:B------:R-:W-:Y:S01]  /*1670*/  FFMA R22, R4.reuse, R32, R21 ;  /* 0x0000002004167223 */ /* 0x040fe20000000015 */
[----:B------:R-:W-:Y:S01]  /*1680*/  FFMA R4, R4, R48, R29 ;  /* 0x0000003004047223 */ /* 0x000fe2000000001d */
[C---:B------:R-:W-:Y:S01]  /*1690*/  FFMA R24, R26.reuse, R34, R53 ;  /* 0x000000221a187223 */ /* 0x040fe20000000035 */
[C---:B------:R-:W-:Y:S01]  /*16a0*/  FFMA R70, R26.reuse, R46, R65 ;  /* 0x0000002e1a467223 */ /* 0x040fe20000000041 */
[----:B------:R-:W-:Y:S01]  /*16b0*/  FFMA R26, R26, R50, R25 ;  /* 0x000000321a1a7223 */ /* 0x000fe20000000019 */
[C---:B------:R-:W-:Y:S01]  /*16c0*/  FFMA R29, R5.reuse, R45, R18 ;  /* 0x0000002d051d7223 */ /* 0x040fe20000000012 */
[C---:B------:R-:W-:Y:S01]  /*16d0*/  FFMA R21, R5.reuse, R41, R20 ;  /* 0x0000002905157223 */ /* 0x040fe20000000014 */
[C---:B------:R-:W-:Y:S01]  /*16e0*/  FFMA R17, R5.reuse, R33, R22 ;  /* 0x0000002105117223 */ /* 0x040fe20000000016 */
[----:B------:R-:W-:Y:S01]  /*16f0*/  FFMA R25, R5, R49, R4 ;  /* 0x0000003105197223 */ /* 0x000fe20000000004 */
[C---:B-----5:R-:W-:Y:S01]  /*1700*/  FFMA R18, R8.reuse, R40, R71 ;  /* 0x0000002808127223 */ /* 0x060fe20000000047 */
        /* <DEDUP_REMOVED lines=8> */
[C---:B------:R-:W-:Y:S01]  /*1790*/  FFMA R17, R9.reuse, R33, R20 ;  /* 0x0000002109117223 */ /* 0x040fe20000000014 */
[C---:B------:R-:W-:Y:S01]  /*17a0*/  FFMA R5, R9.reuse, R45, R6 ;  /* 0x0000002d09057223 */ /* 0x040fe20000000006 */
[C---:B------:R-:W-:Y:S01]  /*17b0*/  FFMA R48, R12.reuse, R48, R37 ;  /* 0x000000300c307223 */ /* 0x040fe20000000025 */
[C---:B------:R-:W-:Y:S01]  /*17c0*/  FFMA R32, R12.reuse, R32, R19 ;  /* 0x000000200c207223 */ /* 0x040fe20000000013 */
[----:B------:R-:W-:Y:S01]  /*17d0*/  FFMA R40, R12, R40, R23 ;  /* 0x000000280c287223 */ /* 0x000fe20000000017 */
[-C--:B------:R-:W-:Y:S01]  /*17e0*/  FFMA R9, R9, R49.reuse, R16 ;  /* 0x0000003109097223 */ /* 0x080fe20000000010 */
[C---:B------:R-:W-:Y:S01]  /*17f0*/  FFMA R8, R10.reuse, R42, R21 ;  /* 0x0000002a0a087223 */ /* 0x040fe20000000015 */
[----:B------:R-:W-:Y:S01]  /*1800*/  FFMA R6, R10, R34, R17 ;  /* 0x000000220a067223 */ /* 0x000fe20000000011 */
[----:B------:R-:W-:Y:S01]  /*1810*/  FFMA R12, R12, R44, R31 ;  /* 0x0000002c0c0c7223 */ /* 0x000fe2000000001f */
[----:B------:R-:W-:Y:S01]  /*1820*/  LDS.128 R16, [R74+0x30] ;  /* 0x000030004a107984 */ /* 0x000fe20000000c00 */
[C---:B------:R-:W-:Y:S01]  /*1830*/  FFMA R49, R13.reuse, R49, R48 ;  /* 0x000000310d317223 */ /* 0x040fe20000000030 */
[C---:B------:R-:W-:Y:S01]  /*1840*/  FFMA R33, R13.reuse, R33, R32 ;  /* 0x000000210d217223 */ /* 0x040fe20000000020 */
[C---:B------:R-:W-:Y:S01]  /*1850*/  FFMA R41, R13.reuse, R41, R40 ;  /* 0x000000290d297223 */ /* 0x040fe20000000028 */
[----:B------:R-:W0:Y:S01]  /*1860*/  LDS.128 R20, [R73+0x870] ;  /* 0x0008700049147984 */ /* 0x000e220000000c00 */
[----:B------:R-:W-:Y:S01]  /*1870*/  FFMA R13, R13, R45, R12 ;  /* 0x0000002d0d0d7223 */ /* 0x000fe2000000000c */
[-C--:B------:R-:W-:Y:S01]  /*1880*/  FFMA R5, R10, R46.reuse, R5 ;  /* 0x0000002e0a057223 */ /* 0x080fe20000000005 */
[C---:B------:R-:W-:Y:S01]  /*1890*/  FFMA R69, R27.reuse, R43, R68 ;  /* 0x0000002b1b457223 */ /* 0x040fe20000000044 */
[----:B------:R-:W1:Y:S01]  /*18a0*/  LDS.128 R28, [R73+0x8b0] ;  /* 0x0008b000491c7984 */ /* 0x000e620000000c00 */
[C---:B------:R-:W-:Y:S01]  /*18b0*/  FFMA R77, R27.reuse, R35, R24 ;  /* 0x000000231b4d7223 */ /* 0x040fe20000000018 */
[C---:B------:R-:W-:Y:S01]  /*18c0*/  FFMA R46, R14.reuse, R46, R13 ;  /* 0x0000002e0e2e7223 */ /* 0x040fe2000000000d */
[C---:B------:R-:W-:Y:S01]  /*18d0*/  FFMA R42, R14.reuse, R42, R41 ;  /* 0x0000002a0e2a7223 */ /* 0x040fe20000000029 */
[----:B------:R-:W2:Y:S01]  /*18e0*/  LDS.128 R36, [R73+0x830] ;  /* 0x0008300049247984 */ /* 0x000ea20000000c00 */
[----:B------:R-:W-:Y:S01]  /*18f0*/  FFMA R34, R14, R34, R33 ;  /* 0x000000220e227223 */ /* 0x000fe20000000021 */
[-C--:B------:R-:W-:Y:S01]  /*1900*/  FFMA R10, R10, R50.reuse, R9 ;  /* 0x000000320a0a7223 */ /* 0x080fe20000000009 */
[----:B------:R-:W-:Y:S01]  /*1910*/  FFMA R14, R14, R50, R49 ;  /* 0x000000320e0e7223 */ /* 0x000fe20000000031 */
[----:B------:R-:W3:Y:S01]  /*1920*/  LDS.128 R52, [R73+0x8f0] ;  /* 0x0008f00049347984 */ /* 0x000ee20000000c00 */
[C---:B------:R-:W-:Y:S01]  /*1930*/  FFMA R70, R27.reuse, R47, R70 ;  /* 0x0000002f1b467223 */ /* 0x040fe20000000046 */
[-C--:B------:R-:W-:Y:S01]  /*1940*/  FFMA R12, R27, R51.reuse, R26 ;  /* 0x000000331b0c7223 */ /* 0x080fe2000000001a */
[C---:B------:R-:W-:Y:S01]  /*1950*/  FFMA R9, R7.reuse, R51, R25 ;  /* 0x0000003307097223 */ /* 0x040fe20000000019 */
[----:B------:R-:W-:Y:S01]  /*1960*/  FFMA R49, R7, R43, R4 ;  /* 0x0000002b07317223 */ /* 0x000fe20000000004 */
[C---:B------:R-:W-:Y:S01]  /*1970*/  FFMA R45, R11.reuse, R35, R6 ;  /* 0x000000230b2d7223 */ /* 0x040fe20000000006 */
[----:B------:R-:W4:Y:S01]  /*1980*/  LDS.128 R24, [R74+0x70] ;  /* 0x000070004a187984 */ /* 0x000f220000000c00 */
[C---:B------:R-:W-:Y:S01]  /*1990*/  FFMA R41, R11.reuse, R51, R10 ;  /* 0x000000330b297223 */ /* 0x040fe2000000000a */
[----:B------:R-:W-:Y:S01]  /*19a0*/  FFMA R67, R11, R43, R8 ;  /* 0x0000002b0b437223 */ /* 0x000fe20000000008 */
[C---:B------:R-:W-:Y:S01]  /*19b0*/  FFMA R13, R7.reuse, R35, R64 ;  /* 0x00000023070d7223 */ /* 0x040fe20000000040 */
[-C--:B------:R-:W-:Y:S01]  /*19c0*/  FFMA R71, R7, R47.reuse, R66 ;  /* 0x0000002f07477223 */ /* 0x080fe20000000042 */
[----:B------:R-:W-:Y:S01]  /*19d0*/  FFMA R11, R11, R47, R5 ;  /* 0x0000002f0b0b7223 */ /* 0x000fe20000000005 */
[C---:B------:R-:W-:Y:S01]  /*19e0*/  FFMA R51, R15.reuse, R51, R14 ;  /* 0x000000330f337223 */ /* 0x040fe2000000000e */
[C---:B------:R-:W-:Y:S01]  /*19f0*/  FFMA R65, R15.reuse, R35, R34 ;  /* 0x000000230f417223 */ /* 0x040fe20000000022 */
[C---:B------:R-:W-:Y:S01]  /*1a00*/  FFMA R43, R15.reuse, R43, R42 ;  /* 0x0000002b0f2b7223 */ /* 0x040fe2000000002a */
[----:B------:R-:W-:Y:S01]  /*1a10*/  FFMA R47, R15, R47, R46 ;  /* 0x0000002f0f2f7223 */ /* 0x000fe2000000002e */
        /* <DEDUP_REMOVED lines=8> */
[C---:B------:R-:W-:Y:S01]  /*1aa0*/  FFMA R15, R17.reuse, R37, R70 ;  /* 0x00000025110f7223 */ /* 0x040fe20000000046 */
[C---:B------:R-:W-:Y:S02]  /*1ab0*/  FFMA R6, R18.reuse, R30, R5 ;  /* 0x0000001e12067223 */ /* 0x040fe40000000005 */
[----:B------:R-:W-:Y:S01]  /*1ac0*/  FFMA R17, R17, R53, R12 ;  /* 0x0000003511117223 */ /* 0x000fe2000000000c */
[----:B------:R-:W-:Y:S01]  /*1ad0*/  FFMA R16, R18, R38, R15 ;  /* 0x0000002612107223 */ /* 0x000fe2000000000f */
[C---:B----4-:R-:W-:Y:S01]  /*1ae0*/  FFMA R12, R24.reuse, R52, R9 ;  /* 0x00000034180c7223 */ /* 0x050fe20000000009 */
[----:B------:R-:W-:Y:S01]  /*1af0*/  FFMA R10, R24, R28, R13 ;  /* 0x0000001c180a7223 */ /* 0x000fe2000000000d */
[----:B------:R-:W-:Y:S01]  /*1b00*/  FFMA R8, R18, R54, R17 ;  /* 0x0000003612087223 */ /* 0x000fe20000000011 */
[C---:B------:R-:W-:Y:S01]  /*1b10*/  FFMA R17, R19.reuse, R23, R4 ;  /* 0x0000001713117223 */ /* 0x040fe20000000004 */
[C---:B------:R-:W-:Y:S01]  /*1b20*/  FFMA R18, R19.reuse, R31, R6 ;  /* 0x0000001f13127223 */ /* 0x040fe20000000006 */
[C---:B------:R-:W-:Y:S01]  /*1b30*/  FFMA R16, R19.reuse, R39, R16 ;  /* 0x0000002713107223 */ /* 0x040fe20000000010 */
[----:B------:R-:W0:Y:S01]  /*1b40*/  LDS.128 R4, [R74+0xf0] ;  /* 0x0000f0004a047984 */ /* 0x000e220000000c00 */
[----:B------:R-:W-:Y:S01]  /*1b50*/  FFMA R19, R19, R55, R8 ;  /* 0x0000003713137223 */ /* 0x000fe20000000008 */
[----:B------:R-:W-:Y:S01]  /*1b60*/  IADD3 R8, R63, 0x9c, RZ ;  /* 0x0000009c3f087810 */ /* 0x000fe20007ffe0ff */
[C---:B------:R-:W-:Y:S01]  /*1b70*/  FFMA R9, R25.reuse, R53, R12 ;  /* 0x0000003519097223 */ /* 0x040fe2000000000c */
[----:B------:R-:W-:Y:S01]  /*1b80*/  FFMA R13, R25, R29, R10 ;  /* 0x0000001d190d7223 */ /* 0x000fe2000000000a */
[----:B------:R-:W-:-:S02]  /*1b90*/  IADD3 R63, R63, 0x10, RZ ;  /* 0x000000103f3f7810 */ /* 0x000fc40007ffe0ff */
[----:B------:R-:W-:Y:S01]  /*1ba0*/  ISETP.GE.U32.AND P0, PT, R8, 0x8c, PT ;  /* 0x0000008c0800780c */ /* 0x000fe20003f06070 */
[C---:B------:R-:W-:Y:S01]  /*1bb0*/  FFMA R8, R24.reuse, R20, R49 ;  /* 0x0000001418087223 */ /* 0x040fe20000000031 */
[----:B------:R-:W-:Y:S01]  /*1bc0*/  FFMA R24, R24, R36, R71 ;  /* 0x0000002418187223 */ /* 0x000fe20000000047 */
[C---:B------:R-:W-:Y:S01]  /*1bd0*/  FFMA R10, R26.reuse, R54, R9 ;  /* 0x000000361a0a7223 */ /* 0x040fe20000000009 */
[----:B------:R-:W-:Y:S01]  /*1be0*/  FFMA R14, R26, R30, R13 ;  /* 0x0000001e1a0e7223 */ /* 0x000fe2000000000d */
[C---:B------:R-:W-:Y:S01]  /*1bf0*/  FFMA R15, R25.reuse, R21, R8 ;  /* 0x00000015190f7223 */ /* 0x040fe20000000008 */
[----:B------:R-:W-:Y:S01]  /*1c00*/  FFMA R25, R25, R37, R24 ;  /* 0x0000002519197223 */ /* 0x000fe20000000018 */
[----:B-----5:R-:W-:Y:S01]  /*1c10*/  FFMA R24, R32, R52, R41 ;  /* 0x0000003420187223 */ /* 0x020fe20000000029 */
[C---:B------:R-:W-:Y:S01]  /*1c20*/  FFMA R14, R27.reuse, R31, R14 ;  /* 0x0000001f1b0e7223 */ /* 0x040fe2000000000e */
[----:B------:R-:W-:Y:S01]  /*1c30*/  FFMA R8, R26, R22, R15 ;  /* 0x000000161a087223 */ /* 0x000fe2000000000f */
[C---:B------:R-:W-:Y:S01]  /*1c40*/  FFMA R15, R27.reuse, R55, R10 ;  /* 0x000000371b0f7223 */ /* 0x040fe2000000000a */
[----:B------:R-:W-:Y:S01]  /*1c50*/  FFMA R10, R32, R28, R45 ;  /* 0x0000001c200a7223 */ /* 0x000fe2000000002d */
[----:B------:R-:W-:Y:S01]  /*1c60*/  FFMA R12, R26, R38, R25 ;  /* 0x000000261a0c7223 */ /* 0x000fe20000000019 */
        /* <DEDUP_REMOVED lines=14> */
[C---:B------:R-:W-:Y:S01]  /*1d50*/  FFMA R9, R35.reuse, R23, R24 ;  /* 0x0000001723097223 */ /* 0x040fe20000000018 */
[----:B------:R-:W-:Y:S01]  /*1d60*/  FFMA R8, R35, R39, R8 ;  /* 0x0000002723087223 */ /* 0x000fe20000000008 */
[C---:B0-----:R-:W-:Y:S01]  /*1d70*/  FFMA R52, R4.reuse, R52, R51 ;  /* 0x0000003404347223 */ /* 0x041fe20000000033 */
[C---:B------:R-:W-:Y:S01]  /*1d80*/  FFMA R28, R4.reuse, R28, R65 ;  /* 0x0000001c041c7223 */ /* 0x040fe20000000041 */
        /* <DEDUP_REMOVED lines=14> */
[----:B------:R-:W-:Y:S01]  /*1e70*/  @P0 CALL.REL.NOINC `(.L_x_0) ;  /* 0x0000001000000944 */ /* 0x000fe20003c00000 */
[----:B------:R-:W-:Y:S05]  /*1e80*/  BRA `(.L_x_1) ;  /* 0xffffea7000007947 */ /* 0x000fea000383ffff */
.L_x_0:
[----:B------:R-:W0:Y:S01]  /*1e90*/  S2R R3, SR_TID.X ;  /* 0x0000000000037919 */ /* 0x000e220000002100 */
[C---:B------:R-:W-:Y:S01]  /*1ea0*/  LOP3.LUT R36, R2.reuse, 0x10, RZ, 0xfc, !PT ;  /* 0x0000001002247812 */ /* 0x040fe200078efcff */
[----:B------:R-:W-:Y:S01]  /*1eb0*/  CS2R R28, SRZ ;  /* 0x00000000001c7805 */ /* 0x000fe2000001ff00 */
[C---:B------:R-:W-:Y:S01]  /*1ec0*/  LOP3.LUT R34, R2.reuse, 0x8, RZ, 0xfc, !PT ;  /* 0x0000000802227812 */ /* 0x040fe200078efcff */
[----:B------:R-:W-:Y:S01]  /*1ed0*/  CS2R R30, SRZ ;  /* 0x00000000001e7805 */ /* 0x000fe2000001ff00 */
[----:B------:R-:W-:Y:S06]  /*1ee0*/  BAR.SYNC 0x0 ;  /* 0x0000000000007b1d */ /* 0x000fec0000000000 */
[----:B------:R-:W-:Y:S01]  /*1ef0*/  LOP3.LUT R38, R2, 0x18, RZ, 0xfc, !PT ;  /* 0x0000001802267812 */ /* 0x000fe200078efcff */
[----:B------:R-:W-:Y:S01]  /*1f00*/  CS2R R20, SRZ ;  /* 0x0000000000147805 */ /* 0x000fe2000001ff00 */
[----:B------:R-:W-:Y:S01]  /*1f10*/  CS2R R22, SRZ ;  /* 0x0000000000167805 */ /* 0x000fe2000001ff00 */
[----:B0-----:R-:W-:-:S02]  /*1f20*/  SHF.R.U32.HI R35, RZ, 0x3, R3 ;  /* 0x00000003ff237819 */ /* 0x001fc40000011603 */
[----:B------:R-:W-:Y:S02]  /*1f30*/  SHF.L.U32 R5, R3, 0x2, RZ ;  /* 0x0000000203057819 */ /* 0x000fe400000006ff */
[----:B------:R-:W-:Y:S02]  /*1f40*/  SGXT.U32 R35, R35, 0x3 ;  /* 0x000000032323781a */ /* 0x000fe40000000000 */
[----:B------:R-:W-:-:S05]  /*1f50*/  LOP3.LUT R3, R5, 0x1c, RZ, 0xc0, !PT ;  /* 0x0000001c05037812 */ /* 0x000fca00078ec0ff */
[----:B------:R-:W-:Y:S01]  /*1f60*/  IMAD R24, R35, 0x90, R3 ;  /* 0x0000009023187824 */ /* 0x000fe200078e0203 */
[----:B------:R-:W-:Y:S02]  /*1f70*/  LOP3.LUT R3, R0, 0x1c, R5, 0xf8, !PT ;  /* 0x0000001c00037812 */ /* 0x000fe400078ef805 */
[----:B------:R-:W-:Y:S02]  /*1f80*/  MOV R0, 0x4 ;  /* 0x0000000400007802 */ /* 0x000fe40000000f00 */
[C---:B------:R-:W-:Y:S01]  /*1f90*/  ISETP.GE.AND P0, PT, R3.reuse, 0x80, PT ;  /* 0x000000800300780c */ /* 0x040fe20003f06270 */
[----:B------:R-:W-:Y:S02]  /*1fa0*/  STS.128 [R24.X4], R16 ;  /* 0x0000001018007388 */ /* 0x000fe40000004c00 */
[----:B------:R-:W-:Y:S01]  /*1fb0*/  IMAD.WIDE R32, R3, R0, c[0x0][0x160] ;  /* 0x0000580003207625 */ /* 0x000fe200078e0200 */
[----:B------:R-:W-:Y:S01]  /*1fc0*/  ISETP.LT.AND P1, PT, R2, c[0x0][0x180], !P0 ;  /* 0x0000600002007a0c */ /* 0x000fe20004721270 */
[----:B------:R-:W-:Y:S01]  /*1fd0*/  STS.128 [R24.X4+0x90], R12 ;  /* 0x0000900c18007388 */ /* 0x000fe20000004c00 */
[----:B------:R-:W-:-:S02]  /*1fe0*/  ISETP.LT.AND P3, PT, R36, c[0x0][0x180], !P0 ;  /* 0x0000600024007a0c */ /* 0x000fc40004761270 */
[----:B------:R-:W-:Y:S01]  /*1ff0*/  ISETP.LT.AND P2, PT, R34, c[0x0][0x180], !P0 ;  /* 0x0000600022007a0c */ /* 0x000fe20004741270 */
[----:B------:R-:W-:Y:S04]  /*2000*/  STS.128 [R24.X4+0x120], R8 ;  /* 0x0001200818007388 */ /* 0x000fe80000004c00 */
[----:B------:R-:W-:Y:S04]  /*2010*/  STS.128 [R24.X4+0x1b0], R52 ;  /* 0x0001b03418007388 */ /* 0x000fe80000004c00 */
[----:B------:R-:W-:Y:S06]  /*2020*/  BAR.SYNC 0x0 ;  /* 0x0000000000007b1d */ /* 0x000fec0000000000 */
[----:B------:R-:W-:Y:S01]  /*2030*/  CS2R R12, SRZ ;  /* 0x00000000000c7805 */ /* 0x000fe2000001ff00 */
[----:B------:R-:W-:Y:S01]  /*2040*/  CS2R R14, SRZ ;  /* 0x00000000000e7805 */ /* 0x000fe2000001ff00 */
[----:B------:R0:W2:Y:S01]  /*2050*/  @P1 LDG.E.EL.128 R28, [R32.64] ;  /* 0x00000004201c1981 */ /* 0x0000a2000c2e1d00 */
[----:B------:R-:W-:-:S03]  /*2060*/  ISETP.LT.AND P0, PT, R38, c[0x0][0x180], !P0 ;  /* 0x0000600026007a0c */ /* 0x000fc60004701270 */
[----:B------:R0:W3:Y:S04]  /*2070*/  @P2 LDG.E.EL.128 R20, [R32.64] ;  /* 0x0000000420142981 */ /* 0x0000e8000c2e1d00 */
[----:B------:R0:W4:Y:S01]  /*2080*/  @P3 LDG.E.EL.128 R12, [R32.64] ;  /* 0x00000004200c3981 */ /* 0x000122000c2e1d00 */
[----:B------:R-:W-:Y:S01]  /*2090*/  CS2R R4, SRZ ;  /* 0x0000000000047805 */ /* 0x000fe2000001ff00 */
[----:B------:R-:W-:-:S06]  /*20a0*/  CS2R R6, SRZ ;  /* 0x0000000000067805 */ /* 0x000fcc000001ff00 */
[----:B------:R0:W5:Y:S01]  /*20b0*/  @P0 LDG.E.EL.128 R4, [R32.64] ;  /* 0x0000000420040981 */ /* 0x000162000c2e1d00 */
[----:B------:R-:W-:-:S05]  /*20c0*/  SHF.L.U32 R24, R24, 0x2, RZ ;  /* 0x0000000218187819 */ /* 0x000fca00000006ff */
[----:B------:R-:W-:Y:S01]  /*20d0*/  IMAD R35, R35, -0x1b0, R24 ;  /* 0xfffffe5023237824 */ /* 0x000fe200078e0218 */
[----:B0-----:R-:W-:-:S04]  /*20e0*/  LEA R33, R36, R3, 0x7 ;  /* 0x0000000324217211 */ /* 0x001fc800078e38ff */
[----:B------:R-:W2:Y:S04]  /*20f0*/  LDS.128 R16, [R35] ;  /* 0x0000000023107984 */ /* 0x000ea80000000c00 */
[----:B------:R-:W-:Y:S04]  /*2100*/  LDS.128 R24, [R35+0x900] ;  /* 0x0009000023187984 */ /* 0x000fe80000000c00 */
[----:B------:R-:W3:Y:S04]  /*2110*/  LDS.128 R40, [R35+0x480] ;  /* 0x0004800023287984 */ /* 0x000ee80000000c00 */
[----:B------:R-:W5:Y:S01]  /*2120*/  LDS.128 R8, [R35+0xd80] ;  /* 0x000d800023087984 */ /* 0x000f620000000c00 */
[----:B--2---:R-:W-:Y:S01]  /*2130*/  FADD R17, R17, R29 ;  /* 0x0000001d11117221 */ /* 0x004fe20000000000 */
[----:B------:R-:W-:Y:S01]  /*2140*/  FADD R19, R19, R31 ;  /* 0x0000001f13137221 */ /* 0x000fe20000000000 */
[-C--:B------:R-:W-:Y:S01]  /*2150*/  LEA R29, R2, R3.reuse, 0x7 ;  /* 0x00000003021d7211 */ /* 0x080fe200078e38ff */
[----:B------:R-:W-:Y:S01]  /*2160*/  FADD R16, R16, R28 ;  /* 0x0000001c10107221 */ /* 0x000fe20000000000 */
[-C--:B------:R-:W-:Y:S01]  /*2170*/  LEA R31, R34, R3.reuse, 0x7 ;  /* 0x00000003221f7211 */ /* 0x080fe200078e38ff */
[----:B------:R-:W-:Y:S01]  /*2180*/  FADD R18, R18, R30 ;  /* 0x0000001e12127221 */ /* 0x000fe20000000000 */
[----:B---3--:R-:W-:Y:S01]  /*2190*/  FADD R20, R40, R20 ;  /* 0x0000001428147221 */ /* 0x008fe20000000000 */
[----:B------:R-:W-:Y:S01]  /*21a0*/  FADD R21, R41, R21 ;  /* 0x0000001529157221 */ /* 0x000fe20000000000 */
[----:B----4-:R-:W-:Y:S01]  /*21b0*/  FADD R12, R24, R12 ;  /* 0x0000000c180c7221 */ /* 0x010fe20000000000 */
[----:B------:R-:W-:Y:S01]  /*21c0*/  FADD R13, R25, R13 ;  /* 0x0000000d190d7221 */ /* 0x000fe20000000000 */
[-C--:B------:R-:W-:Y:S01]  /*21d0*/  IMAD.WIDE R24, R29, R0.reuse, c[0x0][0x178] ;  /* 0x00005e001d187625 */ /* 0x080fe200078e0200 */
[----:B------:R-:W-:Y:S01]  /*21e0*/  FADD R22, R42, R22 ;  /* 0x000000162a167221 */ /* 0x000fe20000000000 */
[----:B------:R-:W-:Y:S01]  /*21f0*/  FADD R23, R43, R23 ;  /* 0x000000172b177221 */ /* 0x000fe20000000000 */
[----:B------:R-:W-:Y:S01]  /*2200*/  FADD R14, R26, R14 ;  /* 0x0000000e1a0e7221 */ /* 0x000fe20000000000 */
[-C--:B------:R-:W-:Y:S01]  /*2210*/  IMAD.WIDE R28, R31, R0.reuse, c[0x0][0x178] ;  /* 0x00005e001f1c7625 */ /* 0x080fe200078e0200 */
[----:B------:R-:W-:Y:S01]  /*2220*/  FADD R15, R27, R15 ;  /* 0x0000000f1b0f7221 */ /* 0x000fe20000000000 */
[----:B------:R-:W-:Y:S01]  /*2230*/  LEA R3, R38, R3, 0x7 ;  /* 0x0000000326037211 */ /* 0x000fe200078e38ff */
[----:B------:R0:W-:Y:S01]  /*2240*/  @P1 STG.E.128 [R24.64], R16 ;  /* 0x0000001018001986 */ /* 0x0001e2000c101d04 */
[-C--:B------:R-:W-:Y:S01]  /*2250*/  IMAD.WIDE R26, R33, R0.reuse, c[0x0][0x178] ;  /* 0x00005e00211a7625 */ /* 0x080fe200078e0200 */
[----:B-----5:R-:W-:Y:S01]  /*2260*/  FADD R4, R8, R4 ;  /* 0x0000000408047221 */ /* 0x020fe20000000000 */
[----:B------:R-:W-:Y:S01]  /*2270*/  FADD R5, R9, R5 ;  /* 0x0000000509057221 */ /* 0x000fe20000000000 */
[----:B------:R0:W-:Y:S01]  /*2280*/  @P2 STG.E.128 [R28.64], R20 ;  /* 0x000000141c002986 */ /* 0x0001e2000c101d04 */
[----:B------:R-:W-:Y:S01]  /*2290*/  FADD R6, R10, R6 ;  /* 0x000000060a067221 */ /* 0x000fe20000000000 */
[----:B------:R-:W-:Y:S01]  /*22a0*/  FADD R7, R11, R7 ;  /* 0x000000070b077221 */ /* 0x000fe20000000000 */
[----:B------:R-:W-:Y:S01]  /*22b0*/  IMAD.WIDE R2, R3, R0, c[0x0][0x178] ;  /* 0x00005e0003027625 */ /* 0x000fe200078e0200 */
[----:B------:R0:W-:Y:S01]  /*22c0*/  @P3 STG.E.128 [R26.64], R12 ;  /* 0x0000000c1a003986 */ /* 0x0001e2000c101d04 */
[----:B------:R-:W-:Y:S05]  /*22d0*/  @!P0 EXIT ;  /* 0x000000000000894d */ /* 0x000fea0003800000 */
[----:B------:R-:W-:Y:S01]  /*22e0*/  STG.E.128 [R2.64], R4 ;  /* 0x0000000402007986 */ /* 0x000fe2000c101d04 */
[----:B------:R-:W-:Y:S05]  /*22f0*/  EXIT ;  /* 0x000000000000794d */ /* 0x000fea0003800000 */
.L_x_2:
[----:B------:R-:W-:-:S00]  /*2300*/  BRA `(.L_x_2) ;  /* 0xfffffff000007947 */ /* 0x000fc0000383ffff */
[----:B------:R-:W-:-:S00]  /*2310*/  NOP ;  /* 0x0000000000007918 */ /* 0x000fc00000000000 */
        /* <DEDUP_REMOVED lines=14> */
.L_x_3:


//--------------------- .nv.shared.triton_mm      --------------------------
	.section	.nv.shared.triton_mm,"aw",@nobits
	.align	16
